	.target	sm_100a

	.elftype	@"ET_EXEC"


//--------------------- .note.nv.tkinfo           --------------------------
	.section	.note.nv.tkinfo,"",@"SHT_NOTE"
	.sectionflags	@"SHF_NOTE_NV_TKINFO"
	.tkinfo
        /*0018*/ 	.word	0x00000002
        /*0030*/ 	.string	""
        /*0030*/ 	.string	"ptxas"
        /*0030*/ 	.string	"Cuda compilation tools, release 13.0, V13.0.88"
        /*0030*/ 	.string	"Build cuda_13.0.r13.0/compiler.36424714_0"
        /*0030*/ 	.string	"-arch sm_100a -m 64 "



//--------------------- .note.nv.cuinfo           --------------------------
	.section	.note.nv.cuinfo,"",@"SHT_NOTE"
	.sectionflags	@"SHF_NOTE_NV_CUINFO"
        /*0018*/ 	.short	0x0002
        /*001a*/ 	.short	0x0064
        /*001c*/ 	.short	0x0082
	.zero		2


//--------------------- .nv.info                  --------------------------
	.section	.nv.info,"",@"SHT_CUDA_INFO"
	.align	4


	//----- nvinfo : EIATTR_REGCOUNT
	.align		4
        /*0000*/ 	.byte	0x04, 0x2f
        /*0002*/ 	.short	(.L_19 - .L_18)
	.align		4
.L_18:
        /*0004*/ 	.word	index@(_ZN7cutlass13device_kernelINS_4gemm6kernel13GemmUniversalIN4cute5tupleIJiiiiEEENS1_10collective13CollectiveMmaINS1_35MainloopSm100TmaUmmaWarpSpecializedILi3ELi2ELi4ENS5_IJNS4_1CILi1EEENSA_ILi2EEESB_EEEEENS5_IJNSA_ILi64EEESF_SF_EEENS_12float_e4m3_tENS5_IJlSB_lEEESH_SI_NS4_8TiledMMAINS4_8MMA_AtomIJNS4_10MMA_TraitsINS4_19SM100_MMA_F8F6F4_SSEJSH_SH_fSF_SF_NS4_17integral_constantINS4_4UMMA5MajorELSP_0EEESQ_NSN_INSO_7ScaleInELSR_0EEESS_EEEEEENS4_6LayoutINS5_IJSB_SB_SB_EEENS5_IJNSA_ILi0EEESX_SX_EEEEENS5_IJNS4_10UnderscoreES10_S10_EEEEENS4_23SM90_TMA_LOAD_MULTICASTENS4_14ComposedLayoutINS4_7SwizzleILi2ELi4ELi3EEENS4_18smem_ptr_flag_bitsILi8EEENSV_INS5_IJNSA_ILi8EEESF_EEENS5_IJSF_SB_EEEEEEEvNS4_8identityENS4_13SM90_TMA_LOADES1D_vS1E_EENS_8epilogue10collective18CollectiveEpilogueINS1H_23Sm100TmaWarpSpecializedILi1ELi1ELi32ELb0ELb0EEEJSG_NS5_IJNSV_ISF_SB_EES1M_EEESH_SI_SH_SI_NS1H_6fusion15FusionCallbacksIS1L_NS1O_17LinearCombinationISH_fSH_fLNS_15FloatRoundStyleE2EEESG_S1N_JEEENS4_5SM1004TMEM4LOAD26SM100_TMEM_LOAD_16dp32b32xES1F_S1D_NS4_39AutoVectorizingCopyWithAssumedAlignmentILi128EEENS4_14SM90_TMA_STOREES1D_S1Z_S1Z_EEEvvEEEEvNT_6ParamsE)
        /*0008*/ 	.word	0x00000059


	//----- nvinfo : EIATTR_FRAME_SIZE
	.align		4
.L_19:
        /*000c*/ 	.byte	0x04, 0x11
        /*000e*/ 	.short	(.L_21 - .L_20)
	.align		4
.L_20:
        /*0010*/ 	.word	index@($__internal_2_$__cuda_sm10x_tcgen05_guardrail_trap_unallocated_columns_being_dealloced)
        /*0014*/ 	.word	0x00000000


	//----- nvinfo : EIATTR_FRAME_SIZE
	.align		4
.L_21:
        /*0018*/ 	.byte	0x04, 0x11
        /*001a*/ 	.short	(.L_23 - .L_22)
	.align		4
.L_22:
        /*001c*/ 	.word	index@($__internal_1_$__cuda_sm10x_tcgen05_guardrail_trap_phase_invalid_during_alloc)
        /*0020*/ 	.word	0x00000000


	//----- nvinfo : EIATTR_FRAME_SIZE
	.align		4
.L_23:
        /*0024*/ 	.byte	0x04, 0x11
        /*0026*/ 	.short	(.L_25 - .L_24)
	.align		4
.L_24:
        /*0028*/ 	.word	index@($__internal_0_$__cuda_sm10x_tcgen05_guardrail_trap_col_being_dealloced_not_returned_by_alloc)
        /*002c*/ 	.word	0x00000000


	//----- nvinfo : EIATTR_FRAME_SIZE
	.align		4
.L_25:
        /*0030*/ 	.byte	0x04, 0x11
        /*0032*/ 	.short	(.L_27 - .L_26)
	.align		4
.L_26:
        /*0034*/ 	.word	index@(_ZN7cutlass13device_kernelINS_4gemm6kernel13GemmUniversalIN4cute5tupleIJiiiiEEENS1_10collective13CollectiveMmaINS1_35MainloopSm100TmaUmmaWarpSpecializedILi3ELi2ELi4ENS5_IJNS4_1CILi1EEENSA_ILi2EEESB_EEEEENS5_IJNSA_ILi64EEESF_SF_EEENS_12float_e4m3_tENS5_IJlSB_lEEESH_SI_NS4_8TiledMMAINS4_8MMA_AtomIJNS4_10MMA_TraitsINS4_19SM100_MMA_F8F6F4_SSEJSH_SH_fSF_SF_NS4_17integral_constantINS4_4UMMA5MajorELSP_0EEESQ_NSN_INSO_7ScaleInELSR_0EEESS_EEEEEENS4_6LayoutINS5_IJSB_SB_SB_EEENS5_IJNSA_ILi0EEESX_SX_EEEEENS5_IJNS4_10UnderscoreES10_S10_EEEEENS4_23SM90_TMA_LOAD_MULTICASTENS4_14ComposedLayoutINS4_7SwizzleILi2ELi4ELi3EEENS4_18smem_ptr_flag_bitsILi8EEENSV_INS5_IJNSA_ILi8EEESF_EEENS5_IJSF_SB_EEEEEEEvNS4_8identityENS4_13SM90_TMA_LOADES1D_vS1E_EENS_8epilogue10collective18CollectiveEpilogueINS1H_23Sm100TmaWarpSpecializedILi1ELi1ELi32ELb0ELb0EEEJSG_NS5_IJNSV_ISF_SB_EES1M_EEESH_SI_SH_SI_NS1H_6fusion15FusionCallbacksIS1L_NS1O_17LinearCombinationISH_fSH_fLNS_15FloatRoundStyleE2EEESG_S1N_JEEENS4_5SM1004TMEM4LOAD26SM100_TMEM_LOAD_16dp32b32xES1F_S1D_NS4_39AutoVectorizingCopyWithAssumedAlignmentILi128EEENS4_14SM90_TMA_STOREES1D_S1Z_S1Z_EEEvvEEEEvNT_6ParamsE)
        /*0038*/ 	.word	0x00000000


	//----- nvinfo : EIATTR_MIN_STACK_SIZE
	.align		4
.L_27:
        /*003c*/ 	.byte	0x04, 0x12
        /*003e*/ 	.short	(.L_29 - .L_28)
	.align		4
.L_28:
        /*0040*/ 	.word	index@(_ZN7cutlass13device_kernelINS_4gemm6kernel13GemmUniversalIN4cute5tupleIJiiiiEEENS1_10collective13CollectiveMmaINS1_35MainloopSm100TmaUmmaWarpSpecializedILi3ELi2ELi4ENS5_IJNS4_1CILi1EEENSA_ILi2EEESB_EEEEENS5_IJNSA_ILi64EEESF_SF_EEENS_12float_e4m3_tENS5_IJlSB_lEEESH_SI_NS4_8TiledMMAINS4_8MMA_AtomIJNS4_10MMA_TraitsINS4_19SM100_MMA_F8F6F4_SSEJSH_SH_fSF_SF_NS4_17integral_constantINS4_4UMMA5MajorELSP_0EEESQ_NSN_INSO_7ScaleInELSR_0EEESS_EEEEEENS4_6LayoutINS5_IJSB_SB_SB_EEENS5_IJNSA_ILi0EEESX_SX_EEEEENS5_IJNS4_10UnderscoreES10_S10_EEEEENS4_23SM90_TMA_LOAD_MULTICASTENS4_14ComposedLayoutINS4_7SwizzleILi2ELi4ELi3EEENS4_18smem_ptr_flag_bitsILi8EEENSV_INS5_IJNSA_ILi8EEESF_EEENS5_IJSF_SB_EEEEEEEvNS4_8identityENS4_13SM90_TMA_LOADES1D_vS1E_EENS_8epilogue10collective18CollectiveEpilogueINS1H_23Sm100TmaWarpSpecializedILi1ELi1ELi32ELb0ELb0EEEJSG_NS5_IJNSV_ISF_SB_EES1M_EEESH_SI_SH_SI_NS1H_6fusion15FusionCallbacksIS1L_NS1O_17LinearCombinationISH_fSH_fLNS_15FloatRoundStyleE2EEESG_S1N_JEEENS4_5SM1004TMEM4LOAD26SM100_TMEM_LOAD_16dp32b32xES1F_S1D_NS4_39AutoVectorizingCopyWithAssumedAlignmentILi128EEENS4_14SM90_TMA_STOREES1D_S1Z_S1Z_EEEvvEEEEvNT_6ParamsE)
        /*0044*/ 	.word	0x00000000
.L_29:


//--------------------- .nv.compat                --------------------------
	.section	.nv.compat,"",@"SHT_CUDA_COMPAT_INFO"
	.align	4
        /*0000*/ 	.byte	0x02, 0x09, 0x01, 0x00, 0x02, 0x02, 0x02, 0x00, 0x02, 0x05, 0x05, 0x00, 0x03, 0x07, 0x01, 0x01
        /*0010*/ 	.byte	0x02, 0x03, 0x01, 0x00, 0x02, 0x06, 0x01, 0x00, 0x04, 0x0b, 0x08, 0x00, 0x09, 0x00, 0x00, 0x00
        /*0020*/ 	.byte	0x00, 0x00, 0x00, 0x00


//--------------------- .nv.info._ZN7cutlass13device_kernelINS_4gemm6kernel13GemmUniversalIN4cute5tupleIJiiiiEEENS1_10collective13CollectiveMmaINS1_35MainloopSm100TmaUmmaWarpSpecializedILi3ELi2ELi4ENS5_IJNS4_1CILi1EEENSA_ILi2EEESB_EEEEENS5_IJNSA_ILi64EEESF_SF_EEENS_12float_e4m3_tENS5_IJlSB_lEEESH_SI_NS4_8TiledMMAINS4_8MMA_AtomIJNS4_10MMA_TraitsINS4_19SM100_MMA_F8F6F4_SSEJSH_SH_fSF_SF_NS4_17integral_constantINS4_4UMMA5MajorELSP_0EEESQ_NSN_INSO_7ScaleInELSR_0EEESS_EEEEEENS4_6LayoutINS5_IJSB_SB_SB_EEENS5_IJNSA_ILi0EEESX_SX_EEEEENS5_IJNS4_10UnderscoreES10_S10_EEEEENS4_23SM90_TMA_LOAD_MULTICASTENS4_14ComposedLayoutINS4_7SwizzleILi2ELi4ELi3EEENS4_18smem_ptr_flag_bitsILi8EEENSV_INS5_IJNSA_ILi8EEESF_EEENS5_IJSF_SB_EEEEEEEvNS4_8identityENS4_13SM90_TMA_LOADES1D_vS1E_EENS_8epilogue10collective18CollectiveEpilogueINS1H_23Sm100TmaWarpSpecializedILi1ELi1ELi32ELb0ELb0EEEJSG_NS5_IJNSV_ISF_SB_EES1M_EEESH_SI_SH_SI_NS1H_6fusion15FusionCallbacksIS1L_NS1O_17LinearCombinationISH_fSH_fLNS_15FloatRoundStyleE2EEESG_S1N_JEEENS4_5SM1004TMEM4LOAD26SM100_TMEM_LOAD_16dp32b32xES1F_S1D_NS4_39AutoVectorizingCopyWithAssumedAlignmentILi128EEENS4_14SM90_TMA_STOREES1D_S1Z_S1Z_EEEvvEEEEvNT_6ParamsE --------------------------
	.section	.nv.info._ZN7cutlass13device_kernelINS_4gemm6kernel13GemmUniversalIN4cute5tupleIJiiiiEEENS1_10collective13CollectiveMmaINS1_35MainloopSm100TmaUmmaWarpSpecializedILi3ELi2ELi4ENS5_IJNS4_1CILi1EEENSA_ILi2EEESB_EEEEENS5_IJNSA_ILi64EEESF_SF_EEENS_12float_e4m3_tENS5_IJlSB_lEEESH_SI_NS4_8TiledMMAINS4_8MMA_AtomIJNS4_10MMA_TraitsINS4_19SM100_MMA_F8F6F4_SSEJSH_SH_fSF_SF_NS4_17integral_constantINS4_4UMMA5MajorELSP_0EEESQ_NSN_INSO_7ScaleInELSR_0EEESS_EEEEEENS4_6LayoutINS5_IJSB_SB_SB_EEENS5_IJNSA_ILi0EEESX_SX_EEEEENS5_IJNS4_10UnderscoreES10_S10_EEEEENS4_23SM90_TMA_LOAD_MULTICASTENS4_14ComposedLayoutINS4_7SwizzleILi2ELi4ELi3EEENS4_18smem_ptr_flag_bitsILi8EEENSV_INS5_IJNSA_ILi8EEESF_EEENS5_IJSF_SB_EEEEEEEvNS4_8identityENS4_13SM90_TMA_LOADES1D_vS1E_EENS_8epilogue10collective18CollectiveEpilogueINS1H_23Sm100TmaWarpSpecializedILi1ELi1ELi32ELb0ELb0EEEJSG_NS5_IJNSV_ISF_SB_EES1M_EEESH_SI_SH_SI_NS1H_6fusion15FusionCallbacksIS1L_NS1O_17LinearCombinationISH_fSH_fLNS_15FloatRoundStyleE2EEESG_S1N_JEEENS4_5SM1004TMEM4LOAD26SM100_TMEM_LOAD_16dp32b32xES1F_S1D_NS4_39AutoVectorizingCopyWithAssumedAlignmentILi128EEENS4_14SM90_TMA_STOREES1D_S1Z_S1Z_EEEvvEEEEvNT_6ParamsE,"",@"SHT_CUDA_INFO"
	.sectionflags	@""
	.align	4


	//----- nvinfo : EIATTR_CUDA_API_VERSION
	.align		4
        /*0000*/ 	.byte	0x04, 0x37
        /*0002*/ 	.short	(.L_31 - .L_30)
.L_30:
        /*0004*/ 	.word	0x00000082


	//----- nvinfo : EIATTR_KPARAM_INFO
	.align		4
.L_31:
        /*0008*/ 	.byte	0x04, 0x17
        /*000a*/ 	.short	(.L_33 - .L_32)
.L_32:
        /*000c*/ 	.word	0x00000000
        /*0010*/ 	.short	0x0000
        /*0012*/ 	.short	0x0000
        /*0014*/ 	.byte	0x00, 0xf0, 0x01, 0x20


	//----- nvinfo : EIATTR_AT_ENTRY_FRAGMENTS
	.align		4
.L_33:
        /*0018*/ 	.byte	0x04, 0x4f
        /*001a*/ 	.short	(.L_35 - .L_34)


	//   ....[0]....
.L_34:
        /*001c*/ 	.word	0x00000006


	//----- nvinfo : EIATTR_RESERVED_SMEM_USED
	.align		4
.L_35:
        /*0020*/ 	.byte	0x01, 0x41
	.zero		2


	//----- nvinfo : EIATTR_SPARSE_MMA_MASK
	.align		4
        /*0024*/ 	.byte	0x03, 0x50
        /*0026*/ 	.short	0x0000


	//----- nvinfo : EIATTR_TCGEN05_1CTA_USED
	.align		4
        /*0028*/ 	.byte	0x01, 0x51
	.zero		2


	//----- nvinfo : EIATTR_MAXREG_COUNT
	.align		4
        /*002c*/ 	.byte	0x03, 0x1b
        /*002e*/ 	.short	0x00ff


	//----- nvinfo : EIATTR_NUM_BARRIERS
	.align		4
        /*0030*/ 	.byte	0x02, 0x4c
        /*0032*/ 	.byte	0x07
	.zero		1


	//----- nvinfo : EIATTR_EXTERNS
	.align		4
        /*0034*/ 	.byte	0x04, 0x0f
        /*0036*/ 	.short	(.L_37 - .L_36)


	//   ....[0]....
	.align		4
.L_36:
        /*0038*/ 	.word	index@(__assertfail)


	//----- nvinfo : EIATTR_MERCURY_ISA_VERSION
	.align		4
.L_37:
        /*003c*/ 	.byte	0x03, 0x5f
        /*003e*/ 	.short	0x0101


	//----- nvinfo : EIATTR_INT_WARP_WIDE_INSTR_OFFSETS
	.align		4
        /*0040*/ 	.byte	0x04, 0x31
        /*0042*/ 	.short	(.L_39 - .L_38)


	//   ....[0]....
.L_38:
        /*0044*/ 	.word	0x00003aa0


	//   ....[1]....
        /*0048*/ 	.word	0x00003ad0


	//   ....[2]....
        /*004c*/ 	.word	0x00003af0


	//   ....[3]....
        /*0050*/ 	.word	0x00004620


	//   ....[4]....
        /*0054*/ 	.word	0x000046d0


	//----- nvinfo : EIATTR_COOP_GROUP_MASK_REGIDS
	.align		4
.L_39:
        /*0058*/ 	.byte	0x04, 0x29
        /*005a*/ 	.short	(.L_41 - .L_40)


	//   ....[0]....
.L_40:
        /*005c*/ 	.word	0xffffffff


	//   ....[1]....
        /*0060*/ 	.word	0xffffffff


	//   ....[2]....
        /*0064*/ 	.word	0xffffffff


	//   ....[3]....
        /*0068*/ 	.word	0xffffffff


	//   ....[4]....
        /*006c*/ 	.word	0xffffffff


	//   ....[5]....
        /*0070*/ 	.word	0xffffffff


	//   ....[6]....
        /*0074*/ 	.word	0xffffffff


	//   ....[7]....
        /*0078*/ 	.word	0xffffffff


	//   ....[8]....
        /*007c*/ 	.word	0xffffffff


	//   ....[9]....
        /*0080*/ 	.word	0xffffffff


	//   ....[10]....
        /*0084*/ 	.word	0xffffffff


	//   ....[11]....
        /*0088*/ 	.word	0xffffffff


	//   ....[12]....
        /*008c*/ 	.word	0xffffffff


	//   ....[13]....
        /*0090*/ 	.word	0xffffffff


	//----- nvinfo : EIATTR_COOP_GROUP_INSTR_OFFSETS
	.align		4
.L_41:
        /*0094*/ 	.byte	0x04, 0x28
        /*0096*/ 	.short	(.L_43 - .L_42)


	//   ....[0]....
.L_42:
        /*0098*/ 	.word	0x00000080


	//   ....[1]....
        /*009c*/ 	.word	0x000004e0


	//   ....[2]....
        /*00a0*/ 	.word	0x00000670


	//   ....[3]....
        /*00a4*/ 	.word	0x000007b0


	//   ....[4]....
        /*00a8*/ 	.word	0x000008b0


	//   ....[5]....
        /*00ac*/ 	.word	0x00000a20


	//   ....[6]....
        /*00b0*/ 	.word	0x00000bc0


	//   ....[7]....
        /*00b4*/ 	.word	0x00000d70


	//   ....[8]....
        /*00b8*/ 	.word	0x00001f60


	//   ....[9]....
        /*00bc*/ 	.word	0x00002d70


	//   ....[10]....
        /*00c0*/ 	.word	0x00002f80


	//   ....[11]....
        /*00c4*/ 	.word	0x00002fb0


	//   ....[12]....
        /*00c8*/ 	.word	0x00003980


	//   ....[13]....
        /*00cc*/ 	.word	0x00003bb0


	//----- nvinfo : EIATTR_VRC_CTA_INIT_COUNT
	.align		4
.L_43:
        /*00d0*/ 	.byte	0x02, 0x4a
        /*00d2*/ 	.byte	0x80
	.zero		1


	//----- nvinfo : EIATTR_SYSCALL_OFFSETS
	.align		4
        /*00d4*/ 	.byte	0x04, 0x46
        /*00d6*/ 	.short	(.L_45 - .L_44)


	//   ....[0]....
.L_44:
        /*00d8*/ 	.word	0x00005240


	//   ....[1]....
        /*00dc*/ 	.word	0x00005380


	//   ....[2]....
        /*00e0*/ 	.word	0x00005b00


	//----- nvinfo : EIATTR_MBARRIER_INSTR_OFFSETS
	.align		4
.L_45:
        /*00e4*/ 	.byte	0x04, 0x39
        /*00e6*/ 	.short	(.L_47 - .L_46)


	//   ....[0]....
.L_46:
        /*00e8*/ 	.word	0x00000600
        /*00ec*/ 	.word	0x000000ff
        /*00f0*/ 	.word	0x00000000
        /*00f4*/ 	.short	0x0100
        /*00f6*/ 	.byte	0x04
	.zero		1


	//   ....[1]....
        /*00f8*/ 	.word	0x00000610
        /*00fc*/ 	.word	0x000000ff
        /*0100*/ 	.word	0x00000018
        /*0104*/ 	.short	0x0100
        /*0106*/ 	.byte	0x04
	.zero		1


	//   ....[2]....
        /*0108*/ 	.word	0x00000620
        /*010c*/ 	.word	0x000000ff
        /*0110*/ 	.word	0x00000008
        /*0114*/ 	.short	0x0100
        /*0116*/ 	.byte	0x04
	.zero		1


	//   ....[3]....
        /*0118*/ 	.word	0x00000630
        /*011c*/ 	.word	0x000000ff
        /*0120*/ 	.word	0x00000020
        /*0124*/ 	.short	0x0100
        /*0126*/ 	.byte	0x04
	.zero		1


	//   ....[4]....
        /*0128*/ 	.word	0x00000640
        /*012c*/ 	.word	0x000000ff
        /*0130*/ 	.word	0x00000010
        /*0134*/ 	.short	0x0100
        /*0136*/ 	.byte	0x04
	.zero		1


	//   ....[5]....
        /*0138*/ 	.word	0x00000650
        /*013c*/ 	.word	0x000000ff
        /*0140*/ 	.word	0x00000028
        /*0144*/ 	.short	0x0100
        /*0146*/ 	.byte	0x04
	.zero		1


	//   ....[6]....
        /*0148*/ 	.word	0x00000780
        /*014c*/ 	.word	0x000000ff
        /*0150*/ 	.word	0x00000030
        /*0154*/ 	.short	0x0100
        /*0156*/ 	.byte	0x04
	.zero		1


	//   ....[7]....
        /*0158*/ 	.word	0x00000790
        /*015c*/ 	.word	0x000000ff
        /*0160*/ 	.word	0x00000038
        /*0164*/ 	.short	0x0100
        /*0166*/ 	.byte	0x04
	.zero		1


	//   ....[8]....
        /*0168*/ 	.word	0x00000880
        /*016c*/ 	.word	0x000000ff
        /*0170*/ 	.word	0x00000040
        /*0174*/ 	.short	0x0100
        /*0176*/ 	.byte	0x06
	.zero		1


	//   ....[9]....
        /*0178*/ 	.word	0x00000890
        /*017c*/ 	.word	0x000000ff
        /*0180*/ 	.word	0x00000048
        /*0184*/ 	.short	0x0100
        /*0186*/ 	.byte	0x06
	.zero		1


	//   ....[10]....
        /*0188*/ 	.word	0x000009d0
        /*018c*/ 	.word	0x000000ff
        /*0190*/ 	.word	0x00000050
        /*0194*/ 	.short	0x0100
        /*0196*/ 	.byte	0x06
	.zero		1


	//   ....[11]....
        /*0198*/ 	.word	0x000009e0
        /*019c*/ 	.word	0x000000ff
        /*01a0*/ 	.word	0x00000060
        /*01a4*/ 	.short	0x0100
        /*01a6*/ 	.byte	0x06
	.zero		1


	//   ....[12]....
        /*01a8*/ 	.word	0x000009f0
        /*01ac*/ 	.word	0x000000ff
        /*01b0*/ 	.word	0x00000058
        /*01b4*/ 	.short	0x0100
        /*01b6*/ 	.byte	0x06
	.zero		1


	//   ....[13]....
        /*01b8*/ 	.word	0x00000a00
        /*01bc*/ 	.word	0x000000ff
        /*01c0*/ 	.word	0x00000068
        /*01c4*/ 	.short	0x0100
        /*01c6*/ 	.byte	0x06
	.zero		1


	//   ....[14]....
        /*01c8*/ 	.word	0x00000b30
        /*01cc*/ 	.word	0x000000ff
        /*01d0*/ 	.word	0x00000070
        /*01d4*/ 	.short	0x0100
        /*01d6*/ 	.byte	0x04
	.zero		1


	//   ....[15]....
        /*01d8*/ 	.word	0x00000b40
        /*01dc*/ 	.word	0x000000ff
        /*01e0*/ 	.word	0x00000090
        /*01e4*/ 	.short	0x0100
        /*01e6*/ 	.byte	0x04
	.zero		1


	//   ....[16]....
        /*01e8*/ 	.word	0x00000b50
        /*01ec*/ 	.word	0x000000ff
        /*01f0*/ 	.word	0x00000078
        /*01f4*/ 	.short	0x0100
        /*01f6*/ 	.byte	0x04
	.zero		1


	//   ....[17]....
        /*01f8*/ 	.word	0x00000b60
        /*01fc*/ 	.word	0x000000ff
        /*0200*/ 	.word	0x00000098
        /*0204*/ 	.short	0x0100
        /*0206*/ 	.byte	0x04
	.zero		1


	//   ....[18]....
        /*0208*/ 	.word	0x00000b70
        /*020c*/ 	.word	0x000000ff
        /*0210*/ 	.word	0x00000080
        /*0214*/ 	.short	0x0100
        /*0216*/ 	.byte	0x04
	.zero		1


	//   ....[19]....
        /*0218*/ 	.word	0x00000b80
        /*021c*/ 	.word	0x000000ff
        /*0220*/ 	.word	0x000000a0
        /*0224*/ 	.short	0x0100
        /*0226*/ 	.byte	0x04
	.zero		1


	//   ....[20]....
        /*0228*/ 	.word	0x00000b90
        /*022c*/ 	.word	0x000000ff
        /*0230*/ 	.word	0x00000088
        /*0234*/ 	.short	0x0100
        /*0236*/ 	.byte	0x04
	.zero		1


	//   ....[21]....
        /*0238*/ 	.word	0x00000ba0
        /*023c*/ 	.word	0x000000ff
        /*0240*/ 	.word	0x000000a8
        /*0244*/ 	.short	0x0100
        /*0246*/ 	.byte	0x04
	.zero		1


	//   ....[22]....
        /*0248*/ 	.word	0x00000c90
        /*024c*/ 	.word	0x000000ff
        /*0250*/ 	.word	0x000000b0
        /*0254*/ 	.short	0x0100
        /*0256*/ 	.byte	0x04
	.zero		1


	//   ....[23]....
        /*0258*/ 	.word	0x00000ca0
        /*025c*/ 	.word	0x000000ff
        /*0260*/ 	.word	0x000000c0
        /*0264*/ 	.short	0x0100
        /*0266*/ 	.byte	0x04
	.zero		1


	//   ....[24]....
        /*0268*/ 	.word	0x00000cb0
        /*026c*/ 	.word	0x000000ff
        /*0270*/ 	.word	0x000000b8
        /*0274*/ 	.short	0x0100
        /*0276*/ 	.byte	0x04
	.zero		1


	//   ....[25]....
        /*0278*/ 	.word	0x00000cc0
        /*027c*/ 	.word	0x000000ff
        /*0280*/ 	.word	0x000000c8
        /*0284*/ 	.short	0x0100
        /*0286*/ 	.byte	0x04
	.zero		1


	//   ....[26]....
        /*0288*/ 	.word	0x000017e0
        /*028c*/ 	.word	0x00000000
        /*0290*/ 	.word	0x000000c0
        /*0294*/ 	.short	0x010a
        /*0296*/ 	.byte	0xff
	.zero		1


	//   ....[27]....
        /*0298*/ 	.word	0x00001810
        /*029c*/ 	.word	0x00000000
        /*02a0*/ 	.word	0x000000b0
        /*02a4*/ 	.short	0x0101
        /*02a6*/ 	.byte	0xff
	.zero		1


	//   ....[28]....
        /*02a8*/ 	.word	0x000018e0
        /*02ac*/ 	.word	0x000000ff
        /*02b0*/ 	.word	0x00000018
        /*02b4*/ 	.short	0x010a
        /*02b6*/ 	.byte	0x04
	.zero		1


	//   ....[29]....
        /*02b8*/ 	.word	0x00001960
        /*02bc*/ 	.word	0x000000ff
        /*02c0*/ 	.word	0x00000018
        /*02c4*/ 	.short	0x010a
        /*02c6*/ 	.byte	0x21
	.zero		1


	//   ....[30]....
        /*02c8*/ 	.word	0x00001b00
        /*02cc*/ 	.word	0x000000ff
        /*02d0*/ 	.word	0x00000018
        /*02d4*/ 	.short	0x010a
        /*02d6*/ 	.byte	0x08
	.zero		1


	//   ....[31]....
        /*02d8*/ 	.word	0x00001c10
        /*02dc*/ 	.word	0x000000ff
        /*02e0*/ 	.word	0x00000048
        /*02e4*/ 	.short	0x0101
        /*02e6*/ 	.byte	0x06
	.zero		1


	//   ....[32]....
        /*02e8*/ 	.word	0x00001c30
        /*02ec*/ 	.word	0x000000ff
        /*02f0*/ 	.word	0x00000018
        /*02f4*/ 	.short	0x010a
        /*02f6*/ 	.byte	0x04
	.zero		1


	//   ....[33]....
        /*02f8*/ 	.word	0x00001cb0
        /*02fc*/ 	.word	0x000000ff
        /*0300*/ 	.word	0x00000018
        /*0304*/ 	.short	0x010a
        /*0306*/ 	.byte	0x11
	.zero		1


	//   ....[34]....
        /*0308*/ 	.word	0x00001e50
        /*030c*/ 	.word	0x000000ff
        /*0310*/ 	.word	0x00000018
        /*0314*/ 	.short	0x010a
        /*0316*/ 	.byte	0x07
	.zero		1


	//   ....[35]....
        /*0318*/ 	.word	0x00001f90
        /*031c*/ 	.word	0x00000003
        /*0320*/ 	.word	0x00000050
        /*0324*/ 	.short	0x010a
        /*0326*/ 	.byte	0xff
	.zero		1


	//   ....[36]....
        /*0328*/ 	.word	0x000020e0
        /*032c*/ 	.word	0x00000000
        /*0330*/ 	.word	0x00000000
        /*0334*/ 	.short	0x0101
        /*0336*/ 	.byte	0xff
	.zero		1


	//   ....[37]....
        /*0338*/ 	.word	0x00002680
        /*033c*/ 	.word	0x000000ff
        /*0340*/ 	.word	0x00000000
        /*0344*/ 	.short	0x010a
        /*0346*/ 	.byte	0x04
	.zero		1


	//   ....[38]....
        /*0348*/ 	.word	0x00002710
        /*034c*/ 	.word	0x000000ff
        /*0350*/ 	.word	0x00000000
        /*0354*/ 	.short	0x010a
        /*0356*/ 	.byte	0x05
	.zero		1


	//   ....[39]....
        /*0358*/ 	.word	0x000027b0
        /*035c*/ 	.word	0x00000000
        /*0360*/ 	.word	0x00000000
        /*0364*/ 	.short	0x010a
        /*0366*/ 	.byte	0xff
	.zero		1


	//   ....[40]....
        /*0368*/ 	.word	0x000028d0
        /*036c*/ 	.word	0x00000002
        /*0370*/ 	.word	0x000000b0
        /*0374*/ 	.short	0x010a
        /*0376*/ 	.byte	0xff
	.zero		1


	//   ....[41]....
        /*0378*/ 	.word	0x00002940
        /*037c*/ 	.word	0x00000002
        /*0380*/ 	.word	0x00000000
        /*0384*/ 	.short	0x0101
        /*0386*/ 	.byte	0xff
	.zero		1


	//   ....[42]....
        /*0388*/ 	.word	0x00002960
        /*038c*/ 	.word	0x000000ff
        /*0390*/ 	.word	0x00000060
        /*0394*/ 	.short	0x010a
        /*0396*/ 	.byte	0x04
	.zero		1


	//   ....[43]....
        /*0398*/ 	.word	0x00002a80
        /*039c*/ 	.word	0x00000002
        /*03a0*/ 	.word	0x00000050
        /*03a4*/ 	.short	0x010a
        /*03a6*/ 	.byte	0xff
	.zero		1


	//   ....[44]....
        /*03a8*/ 	.word	0x00002b80
        /*03ac*/ 	.word	0x00000002
        /*03b0*/ 	.word	0x00000000
        /*03b4*/ 	.short	0x0101
        /*03b6*/ 	.byte	0xff
	.zero		1


	//   ....[45]....
        /*03b8*/ 	.word	0x00002c10
        /*03bc*/ 	.word	0x000000ff
        /*03c0*/ 	.word	0x00000060
        /*03c4*/ 	.short	0x0106
        /*03c6*/ 	.byte	0x04
	.zero		1


	//   ....[46]....
        /*03c8*/ 	.word	0x00002c30
        /*03cc*/ 	.word	0x000000ff
        /*03d0*/ 	.word	0x00000060
        /*03d4*/ 	.short	0x010a
        /*03d6*/ 	.byte	0x04
	.zero		1


	//   ....[47]....
        /*03d8*/ 	.word	0x00002cc0
        /*03dc*/ 	.word	0x000000ff
        /*03e0*/ 	.word	0x00000060
        /*03e4*/ 	.short	0x0106
        /*03e6*/ 	.byte	0x07
	.zero		1


	//   ....[48]....
        /*03e8*/ 	.word	0x00002d00
        /*03ec*/ 	.word	0x00000000
        /*03f0*/ 	.word	0x00000060
        /*03f4*/ 	.short	0x010a
        /*03f6*/ 	.byte	0xff
	.zero		1


	//   ....[49]....
        /*03f8*/ 	.word	0x00003210
        /*03fc*/ 	.word	0x00000000
        /*0400*/ 	.word	0x00000050
        /*0404*/ 	.short	0x010a
        /*0406*/ 	.byte	0xff
	.zero		1


	//   ....[50]....
        /*0408*/ 	.word	0x00003310
        /*040c*/ 	.word	0x00000003
        /*0410*/ 	.word	0x00000000
        /*0414*/ 	.short	0x0101
        /*0416*/ 	.byte	0xff
	.zero		1


	//   ....[51]....
        /*0418*/ 	.word	0x00003320
        /*041c*/ 	.word	0x000000ff
        /*0420*/ 	.word	0x00000000
        /*0424*/ 	.short	0x010a
        /*0426*/ 	.byte	0x04
	.zero		1


	//   ....[52]....
        /*0428*/ 	.word	0x000033a0
        /*042c*/ 	.word	0x000000ff
        /*0430*/ 	.word	0x00000090
        /*0434*/ 	.short	0x010a
        /*0436*/ 	.byte	0x17
	.zero		1


	//   ....[53]....
        /*0438*/ 	.word	0x00003480
        /*043c*/ 	.word	0x000000ff
        /*0440*/ 	.word	0x00000000
        /*0444*/ 	.short	0x010a
        /*0446*/ 	.byte	0x05
	.zero		1


	//   ....[54]....
        /*0448*/ 	.word	0x000035c0
        /*044c*/ 	.word	0x000000ff
        /*0450*/ 	.word	0x00000000
        /*0454*/ 	.short	0x010a
        /*0456*/ 	.byte	0x04
	.zero		1


	//   ....[55]....
        /*0458*/ 	.word	0x000037b0
        /*045c*/ 	.word	0x000000ff
        /*0460*/ 	.word	0x00000000
        /*0464*/ 	.short	0x010a
        /*0466*/ 	.byte	0x04
	.zero		1


	//   ....[56]....
        /*0468*/ 	.word	0x00003840
        /*046c*/ 	.word	0x000000ff
        /*0470*/ 	.word	0x00000000
        /*0474*/ 	.short	0x010a
        /*0476*/ 	.byte	0x05
	.zero		1


	//   ....[57]....
        /*0478*/ 	.word	0x000038d0
        /*047c*/ 	.word	0x000000ff
        /*0480*/ 	.word	0x00000000
        /*0484*/ 	.short	0x010a
        /*0486*/ 	.byte	0x05
	.zero		1


	//   ....[58]....
        /*0488*/ 	.word	0x00003960
        /*048c*/ 	.word	0x000000ff
        /*0490*/ 	.word	0x00000000
        /*0494*/ 	.short	0x010a
        /*0496*/ 	.byte	0x04
	.zero		1


	//   ....[59]....
        /*0498*/ 	.word	0x00003e00
        /*049c*/ 	.word	0x00000007
        /*04a0*/ 	.word	0x00000050
        /*04a4*/ 	.short	0x010a
        /*04a6*/ 	.byte	0xff
	.zero		1


	//   ....[60]....
        /*04a8*/ 	.word	0x00003f70
        /*04ac*/ 	.word	0x00000000
        /*04b0*/ 	.word	0x00000000
        /*04b4*/ 	.short	0x0101
        /*04b6*/ 	.byte	0xff
	.zero		1


	//   ....[61]....
        /*04b8*/ 	.word	0x000043e0
        /*04bc*/ 	.word	0x000000ff
        /*04c0*/ 	.word	0x00000048
        /*04c4*/ 	.short	0x010a
        /*04c6*/ 	.byte	0x11
	.zero		1


	//   ....[62]....
        /*04c8*/ 	.word	0x00004560
        /*04cc*/ 	.word	0x000000ff
        /*04d0*/ 	.word	0x00000038
        /*04d4*/ 	.short	0x010a
        /*04d6*/ 	.byte	0x11
	.zero		1


	//   ....[63]....
        /*04d8*/ 	.word	0x00004770
        /*04dc*/ 	.word	0x000000ff
        /*04e0*/ 	.word	0x00000030
        /*04e4*/ 	.short	0x010b
        /*04e6*/ 	.byte	0x11
	.zero		1


	//   ....[64]....
        /*04e8*/ 	.word	0x00004780
        /*04ec*/ 	.word	0x000000ff
        /*04f0*/ 	.word	0x00000000
        /*04f4*/ 	.short	0x0101
        /*04f6*/ 	.byte	0x30
	.zero		1


	//   ....[65]....
        /*04f8*/ 	.word	0x000047c0
        /*04fc*/ 	.word	0x00000000
        /*0500*/ 	.word	0x00000038
        /*0504*/ 	.short	0x010a
        /*0506*/ 	.byte	0xff
	.zero		1


	//   ....[66]....
        /*0508*/ 	.word	0x00004b00
        /*050c*/ 	.word	0x00000003
        /*0510*/ 	.word	0x00000050
        /*0514*/ 	.short	0x010a
        /*0516*/ 	.byte	0xff
	.zero		1


	//   ....[67]....
        /*0518*/ 	.word	0x00004c80
        /*051c*/ 	.word	0x00000000
        /*0520*/ 	.word	0x00000000
        /*0524*/ 	.short	0x0101
        /*0526*/ 	.byte	0xff
	.zero		1


	//   ....[68]....
        /*0528*/ 	.word	0x000056e0
        /*052c*/ 	.word	0x000000ff
        /*0530*/ 	.word	0x00000030
        /*0534*/ 	.short	0x010a
        /*0536*/ 	.byte	0x2c
	.zero		1


	//   ....[69]....
        /*0538*/ 	.word	0x000056f0
        /*053c*/ 	.word	0x00000016
        /*0540*/ 	.word	0x00000070
        /*0544*/ 	.short	0x010a
        /*0546*/ 	.byte	0xff
	.zero		1


	//   ....[70]....
        /*0548*/ 	.word	0x000058a0
        /*054c*/ 	.word	0x000000ff
        /*0550*/ 	.word	0x00000030
        /*0554*/ 	.short	0x010a
        /*0556*/ 	.byte	0x2c
	.zero		1


	//   ....[71]....
        /*0558*/ 	.word	0x00005980
        /*055c*/ 	.word	0x000000ff
        /*0560*/ 	.word	0x00000000
        /*0564*/ 	.short	0x0101
        /*0566*/ 	.byte	0x04
	.zero		1


	//   ....[72]....
        /*0568*/ 	.word	0x000059e0
        /*056c*/ 	.word	0x00000016
        /*0570*/ 	.word	0x00000070
        /*0574*/ 	.short	0x010a
        /*0576*/ 	.byte	0xff
	.zero		1


	//   ....[73]....
        /*0578*/ 	.word	0x00005d50
        /*057c*/ 	.word	0x000000ff
        /*0580*/ 	.word	0x00000000
        /*0584*/ 	.short	0x0101
        /*0586*/ 	.byte	0x04
	.zero		1


	//   ....[74]....
        /*0588*/ 	.word	0x00006630
        /*058c*/ 	.word	0x00000000
        /*0590*/ 	.word	0x000000c0
        /*0594*/ 	.short	0x010a
        /*0596*/ 	.byte	0xff
	.zero		1


	//   ....[75]....
        /*0598*/ 	.word	0x00006690
        /*059c*/ 	.word	0x00000000
        /*05a0*/ 	.word	0x00000018
        /*05a4*/ 	.short	0x010a
        /*05a6*/ 	.byte	0xff
	.zero		1


	//   ....[76]....
        /*05a8*/ 	.word	0x000066f0
        /*05ac*/ 	.word	0x00000000
        /*05b0*/ 	.word	0x00000018
        /*05b4*/ 	.short	0x010a
        /*05b6*/ 	.byte	0xff
	.zero		1


	//   ....[77]....
        /*05b8*/ 	.word	0x00006740
        /*05bc*/ 	.word	0x00000003
        /*05c0*/ 	.word	0x00000050
        /*05c4*/ 	.short	0x010a
        /*05c6*/ 	.byte	0xff
	.zero		1


	//   ....[78]....
        /*05c8*/ 	.word	0x000067a0
        /*05cc*/ 	.word	0x00000000
        /*05d0*/ 	.word	0x00000000
        /*05d4*/ 	.short	0x010a
        /*05d6*/ 	.byte	0xff
	.zero		1


	//   ....[79]....
        /*05d8*/ 	.word	0x00006800
        /*05dc*/ 	.word	0x00000000
        /*05e0*/ 	.word	0x00000000
        /*05e4*/ 	.short	0x010a
        /*05e6*/ 	.byte	0xff
	.zero		1


	//   ....[80]....
        /*05e8*/ 	.word	0x00006850
        /*05ec*/ 	.word	0x00000002
        /*05f0*/ 	.word	0x000000b0
        /*05f4*/ 	.short	0x010a
        /*05f6*/ 	.byte	0xff
	.zero		1


	//   ....[81]....
        /*05f8*/ 	.word	0x000068b0
        /*05fc*/ 	.word	0x00000002
        /*0600*/ 	.word	0x00000060
        /*0604*/ 	.short	0x010a
        /*0606*/ 	.byte	0xff
	.zero		1


	//   ....[82]....
        /*0608*/ 	.word	0x00006900
        /*060c*/ 	.word	0x00000002
        /*0610*/ 	.word	0x00000050
        /*0614*/ 	.short	0x010a
        /*0616*/ 	.byte	0xff
	.zero		1


	//   ....[83]....
        /*0618*/ 	.word	0x00006960
        /*061c*/ 	.word	0x00000000
        /*0620*/ 	.word	0x00000060
        /*0624*/ 	.short	0x010a
        /*0626*/ 	.byte	0xff
	.zero		1


	//   ....[84]....
        /*0628*/ 	.word	0x000069b0
        /*062c*/ 	.word	0x00000000
        /*0630*/ 	.word	0x00000050
        /*0634*/ 	.short	0x010a
        /*0636*/ 	.byte	0xff
	.zero		1


	//   ....[85]....
        /*0638*/ 	.word	0x00006a10
        /*063c*/ 	.word	0x00000002
        /*0640*/ 	.word	0x00000090
        /*0644*/ 	.short	0x010a
        /*0646*/ 	.byte	0xff
	.zero		1


	//   ....[86]....
        /*0648*/ 	.word	0x00006a70
        /*064c*/ 	.word	0x00000000
        /*0650*/ 	.word	0x00000000
        /*0654*/ 	.short	0x010a
        /*0656*/ 	.byte	0xff
	.zero		1


	//   ....[87]....
        /*0658*/ 	.word	0x00006ad0
        /*065c*/ 	.word	0x00000000
        /*0660*/ 	.word	0x00000000
        /*0664*/ 	.short	0x010a
        /*0666*/ 	.byte	0xff
	.zero		1


	//   ....[88]....
        /*0668*/ 	.word	0x00006b30
        /*066c*/ 	.word	0x00000000
        /*0670*/ 	.word	0x00000000
        /*0674*/ 	.short	0x010a
        /*0676*/ 	.byte	0xff
	.zero		1


	//   ....[89]....
        /*0678*/ 	.word	0x00006b90
        /*067c*/ 	.word	0x00000000
        /*0680*/ 	.word	0x00000000
        /*0684*/ 	.short	0x010a
        /*0686*/ 	.byte	0xff
	.zero		1


	//   ....[90]....
        /*0688*/ 	.word	0x00006bf0
        /*068c*/ 	.word	0x00000000
        /*0690*/ 	.word	0x00000000
        /*0694*/ 	.short	0x010a
        /*0696*/ 	.byte	0xff
	.zero		1


	//   ....[91]....
        /*0698*/ 	.word	0x00006c40
        /*069c*/ 	.word	0x00000007
        /*06a0*/ 	.word	0x00000050
        /*06a4*/ 	.short	0x010a
        /*06a6*/ 	.byte	0xff
	.zero		1


	//   ....[92]....
        /*06a8*/ 	.word	0x00006ca0
        /*06ac*/ 	.word	0x00000000
        /*06b0*/ 	.word	0x00000048
        /*06b4*/ 	.short	0x010a
        /*06b6*/ 	.byte	0xff
	.zero		1


	//   ....[93]....
        /*06b8*/ 	.word	0x00006d00
        /*06bc*/ 	.word	0x00000000
        /*06c0*/ 	.word	0x00000038
        /*06c4*/ 	.short	0x010a
        /*06c6*/ 	.byte	0xff
	.zero		1


	//   ....[94]....
        /*06c8*/ 	.word	0x00006d50
        /*06cc*/ 	.word	0x00000003
        /*06d0*/ 	.word	0x00000050
        /*06d4*/ 	.short	0x010a
        /*06d6*/ 	.byte	0xff
	.zero		1


	//   ....[95]....
        /*06d8*/ 	.word	0x00006db0
        /*06dc*/ 	.word	0x00000000
        /*06e0*/ 	.word	0x00000030
        /*06e4*/ 	.short	0x010a
        /*06e6*/ 	.byte	0xff
	.zero		1


	//   ....[96]....
        /*06e8*/ 	.word	0x00006e00
        /*06ec*/ 	.word	0x00000016
        /*06f0*/ 	.word	0x00000070
        /*06f4*/ 	.short	0x010a
        /*06f6*/ 	.byte	0xff
	.zero		1


	//----- nvinfo : EIATTR_NUM_MBARRIERS
	.align		4
.L_47:
        /*06f8*/ 	.byte	0x03, 0x38
        /*06fa*/ 	.short	0x001a


	//----- nvinfo : EIATTR_EXIT_INSTR_OFFSETS
	.align		4
        /*06fc*/ 	.byte	0x04, 0x1c
        /*06fe*/ 	.short	(.L_49 - .L_48)


	//   ....[0]....
.L_48:
        /*0700*/ 	.word	0x000027e0


	//   ....[1]....
        /*0704*/ 	.word	0x00002cd0


	//   ....[2]....
        /*0708*/ 	.word	0x00002d30


	//   ....[3]....
        /*070c*/ 	.word	0x00003bc0


	//   ....[4]....
        /*0710*/ 	.word	0x000047f0


	//   ....[5]....
        /*0714*/ 	.word	0x00004830


	//   ....[6]....
        /*0718*/ 	.word	0x00006620


	//----- nvinfo : EIATTR_MAX_THREADS
	.align		4
.L_49:
        /*071c*/ 	.byte	0x04, 0x05
        /*071e*/ 	.short	(.L_51 - .L_50)
.L_50:
        /*0720*/ 	.word	0x00000100
        /*0724*/ 	.word	0x00000001
        /*0728*/ 	.word	0x00000001


	//----- nvinfo : EIATTR_CRS_STACK_SIZE
	.align		4
.L_51:
        /*072c*/ 	.byte	0x04, 0x1e
        /*072e*/ 	.short	(.L_53 - .L_52)
.L_52:
        /*0730*/ 	.word	0x00000000


	//----- nvinfo : EIATTR_CBANK_PARAM_SIZE
	.align		4
.L_53:
        /*0734*/ 	.byte	0x03, 0x19
        /*0736*/ 	.short	0x0800


	//----- nvinfo : EIATTR_PARAM_CBANK
	.align		4
        /*0738*/ 	.byte	0x04, 0x0a
        /*073a*/ 	.short	(.L_55 - .L_54)
	.align		4
.L_54:
        /*073c*/ 	.word	index@(.nv.constant0._ZN7cutlass13device_kernelINS_4gemm6kernel13GemmUniversalIN4cute5tupleIJiiiiEEENS1_10collective13CollectiveMmaINS1_35MainloopSm100TmaUmmaWarpSpecializedILi3ELi2ELi4ENS5_IJNS4_1CILi1EEENSA_ILi2EEESB_EEEEENS5_IJNSA_ILi64EEESF_SF_EEENS_12float_e4m3_tENS5_IJlSB_lEEESH_SI_NS4_8TiledMMAINS4_8MMA_AtomIJNS4_10MMA_TraitsINS4_19SM100_MMA_F8F6F4_SSEJSH_SH_fSF_SF_NS4_17integral_constantINS4_4UMMA5MajorELSP_0EEESQ_NSN_INSO_7ScaleInELSR_0EEESS_EEEEEENS4_6LayoutINS5_IJSB_SB_SB_EEENS5_IJNSA_ILi0EEESX_SX_EEEEENS5_IJNS4_10UnderscoreES10_S10_EEEEENS4_23SM90_TMA_LOAD_MULTICASTENS4_14ComposedLayoutINS4_7SwizzleILi2ELi4ELi3EEENS4_18smem_ptr_flag_bitsILi8EEENSV_INS5_IJNSA_ILi8EEESF_EEENS5_IJSF_SB_EEEEEEEvNS4_8identityENS4_13SM90_TMA_LOADES1D_vS1E_EENS_8epilogue10collective18CollectiveEpilogueINS1H_23Sm100TmaWarpSpecializedILi1ELi1ELi32ELb0ELb0EEEJSG_NS5_IJNSV_ISF_SB_EES1M_EEESH_SI_SH_SI_NS1H_6fusion15FusionCallbacksIS1L_NS1O_17LinearCombinationISH_fSH_fLNS_15FloatRoundStyleE2EEESG_S1N_JEEENS4_5SM1004TMEM4LOAD26SM100_TMEM_LOAD_16dp32b32xES1F_S1D_NS4_39AutoVectorizingCopyWithAssumedAlignmentILi128EEENS4_14SM90_TMA_STOREES1D_S1Z_S1Z_EEEvvEEEEvNT_6ParamsE)
        /*0740*/ 	.short	0x0380
        /*0742*/ 	.short	0x0800


	//----- nvinfo : EIATTR_SW_WAR
	.align		4
.L_55:
        /*0744*/ 	.byte	0x04, 0x36
        /*0746*/ 	.short	(.L_57 - .L_56)
.L_56:
        /*0748*/ 	.word	0x00000008
.L_57:


//--------------------- .nv.callgraph             --------------------------
	.section	.nv.callgraph,"",@"SHT_CUDA_CALLGRAPH"
	.align	4
	.sectionentsize	8
	.align		4
        /*0000*/ 	.word	0x00000000
	.align		4
        /*0004*/ 	.word	0xffffffff
	.align		4
        /*0008*/ 	.word	index@(_ZN7cutlass13device_kernelINS_4gemm6kernel13GemmUniversalIN4cute5tupleIJiiiiEEENS1_10collective13CollectiveMmaINS1_35MainloopSm100TmaUmmaWarpSpecializedILi3ELi2ELi4ENS5_IJNS4_1CILi1EEENSA_ILi2EEESB_EEEEENS5_IJNSA_ILi64EEESF_SF_EEENS_12float_e4m3_tENS5_IJlSB_lEEESH_SI_NS4_8TiledMMAINS4_8MMA_AtomIJNS4_10MMA_TraitsINS4_19SM100_MMA_F8F6F4_SSEJSH_SH_fSF_SF_NS4_17integral_constantINS4_4UMMA5MajorELSP_0EEESQ_NSN_INSO_7ScaleInELSR_0EEESS_EEEEEENS4_6LayoutINS5_IJSB_SB_SB_EEENS5_IJNSA_ILi0EEESX_SX_EEEEENS5_IJNS4_10UnderscoreES10_S10_EEEEENS4_23SM90_TMA_LOAD_MULTICASTENS4_14ComposedLayoutINS4_7SwizzleILi2ELi4ELi3EEENS4_18smem_ptr_flag_bitsILi8EEENSV_INS5_IJNSA_ILi8EEESF_EEENS5_IJSF_SB_EEEEEEEvNS4_8identityENS4_13SM90_TMA_LOADES1D_vS1E_EENS_8epilogue10collective18CollectiveEpilogueINS1H_23Sm100TmaWarpSpecializedILi1ELi1ELi32ELb0ELb0EEEJSG_NS5_IJNSV_ISF_SB_EES1M_EEESH_SI_SH_SI_NS1H_6fusion15FusionCallbacksIS1L_NS1O_17LinearCombinationISH_fSH_fLNS_15FloatRoundStyleE2EEESG_S1N_JEEENS4_5SM1004TMEM4LOAD26SM100_TMEM_LOAD_16dp32b32xES1F_S1D_NS4_39AutoVectorizingCopyWithAssumedAlignmentILi128EEENS4_14SM90_TMA_STOREES1D_S1Z_S1Z_EEEvvEEEEvNT_6ParamsE)
	.align		4
        /*000c*/ 	.word	index@(__assertfail)
	.align		4
        /*0010*/ 	.word	0x00000000
	.align		4
        /*0014*/ 	.word	0xfffffffe
	.align		4
        /*0018*/ 	.word	0x00000000
	.align		4
        /*001c*/ 	.word	0xfffffffd
	.align		4
        /*0020*/ 	.word	0x00000000
	.align		4
        /*0024*/ 	.word	0xfffffffc


//--------------------- .nv.constant4             --------------------------
	.section	.nv.constant4,"a",@progbits
	.align	8
	.align		8
.nv.constant4:
        /*0000*/ 	.dword	__assertfail
	.align		8
        /*0008*/ 	.dword	__unnamed_1
	.align		8
        /*0010*/ 	.dword	__unnamed_2
	.align		8
        /*0018*/ 	.dword	_ZN39_INTERNAL_98a4551e_4_k_cu_5ef21528_77654cuda3std3__45__cpo5beginE
	.align		8
        /*0020*/ 	.dword	_ZN39_INTERNAL_98a4551e_4_k_cu_5ef21528_77654cuda3std3__45__cpo3endE
	.align		8
        /*0028*/ 	.dword	_ZN39_INTERNAL_98a4551e_4_k_cu_5ef21528_77654cuda3std3__45__cpo6cbeginE
	.align		8
        /*0030*/ 	.dword	_ZN39_INTERNAL_98a4551e_4_k_cu_5ef21528_77654cuda3std3__45__cpo4cendE
	.align		8
        /*0038*/ 	.dword	_ZN39_INTERNAL_98a4551e_4_k_cu_5ef21528_77654cuda3std3__441_GLOBAL__N__98a4551e_4_k_cu_5ef21528_77656ignoreE
	.align		8
        /*0040*/ 	.dword	_ZN39_INTERNAL_98a4551e_4_k_cu_5ef21528_77654cuda3std3__419piecewise_constructE
	.align		8
        /*0048*/ 	.dword	_ZN39_INTERNAL_98a4551e_4_k_cu_5ef21528_77654cuda3std3__48in_placeE
	.align		8
        /*0050*/ 	.dword	_ZN39_INTERNAL_98a4551e_4_k_cu_5ef21528_77654cuda3std6ranges3__45__cpo4swapE
	.align		8
        /*0058*/ 	.dword	_ZN39_INTERNAL_98a4551e_4_k_cu_5ef21528_77654cuda3std6ranges3__45__cpo9iter_moveE
	.align		8
        /*0060*/ 	.dword	_ZN39_INTERNAL_98a4551e_4_k_cu_5ef21528_77654cute7productE
	.align		8
        /*0068*/ 	.dword	_ZN39_INTERNAL_98a4551e_4_k_cu_5ef21528_77654cute1_E
	.align		8
        /*0070*/ 	.dword	$str$25
	.align		8
        /*0078*/ 	.dword	$str$26
	.align		8
        /*0080*/ 	.dword	$str$27
	.align		8
        /*0088*/ 	.dword	$str$28


//--------------------- .text._ZN7cutlass13device_kernelINS_4gemm6kernel13GemmUniversalIN4cute5tupleIJiiiiEEENS1_10collective13CollectiveMmaINS1_35MainloopSm100TmaUmmaWarpSpecializedILi3ELi2ELi4ENS5_IJNS4_1CILi1EEENSA_ILi2EEESB_EEEEENS5_IJNSA_ILi64EEESF_SF_EEENS_12float_e4m3_tENS5_IJlSB_lEEESH_SI_NS4_8TiledMMAINS4_8MMA_AtomIJNS4_10MMA_TraitsINS4_19SM100_MMA_F8F6F4_SSEJSH_SH_fSF_SF_NS4_17integral_constantINS4_4UMMA5MajorELSP_0EEESQ_NSN_INSO_7ScaleInELSR_0EEESS_EEEEEENS4_6LayoutINS5_IJSB_SB_SB_EEENS5_IJNSA_ILi0EEESX_SX_EEEEENS5_IJNS4_10UnderscoreES10_S10_EEEEENS4_23SM90_TMA_LOAD_MULTICASTENS4_14ComposedLayoutINS4_7SwizzleILi2ELi4ELi3EEENS4_18smem_ptr_flag_bitsILi8EEENSV_INS5_IJNSA_ILi8EEESF_EEENS5_IJSF_SB_EEEEEEEvNS4_8identityENS4_13SM90_TMA_LOADES1D_vS1E_EENS_8epilogue10collective18CollectiveEpilogueINS1H_23Sm100TmaWarpSpecializedILi1ELi1ELi32ELb0ELb0EEEJSG_NS5_IJNSV_ISF_SB_EES1M_EEESH_SI_SH_SI_NS1H_6fusion15FusionCallbacksIS1L_NS1O_17LinearCombinationISH_fSH_fLNS_15FloatRoundStyleE2EEESG_S1N_JEEENS4_5SM1004TMEM4LOAD26SM100_TMEM_LOAD_16dp32b32xES1F_S1D_NS4_39AutoVectorizingCopyWithAssumedAlignmentILi128EEENS4_14SM90_TMA_STOREES1D_S1Z_S1Z_EEEvvEEEEvNT_6ParamsE --------------------------
	.section	.text._ZN7cutlass13device_kernelINS_4gemm6kernel13GemmUniversalIN4cute5tupleIJiiiiEEENS1_10collective13CollectiveMmaINS1_35MainloopSm100TmaUmmaWarpSpecializedILi3ELi2ELi4ENS5_IJNS4_1CILi1EEENSA_ILi2EEESB_EEEEENS5_IJNSA_ILi64EEESF_SF_EEENS_12float_e4m3_tENS5_IJlSB_lEEESH_SI_NS4_8TiledMMAINS4_8MMA_AtomIJNS4_10MMA_TraitsINS4_19SM100_MMA_F8F6F4_SSEJSH_SH_fSF_SF_NS4_17integral_constantINS4_4UMMA5MajorELSP_0EEESQ_NSN_INSO_7ScaleInELSR_0EEESS_EEEEEENS4_6LayoutINS5_IJSB_SB_SB_EEENS5_IJNSA_ILi0EEESX_SX_EEEEENS5_IJNS4_10UnderscoreES10_S10_EEEEENS4_23SM90_TMA_LOAD_MULTICASTENS4_14ComposedLayoutINS4_7SwizzleILi2ELi4ELi3EEENS4_18smem_ptr_flag_bitsILi8EEENSV_INS5_IJNSA_ILi8EEESF_EEENS5_IJSF_SB_EEEEEEEvNS4_8identityENS4_13SM90_TMA_LOADES1D_vS1E_EENS_8epilogue10collective18CollectiveEpilogueINS1H_23Sm100TmaWarpSpecializedILi1ELi1ELi32ELb0ELb0EEEJSG_NS5_IJNSV_ISF_SB_EES1M_EEESH_SI_SH_SI_NS1H_6fusion15FusionCallbacksIS1L_NS1O_17LinearCombinationISH_fSH_fLNS_15FloatRoundStyleE2EEESG_S1N_JEEENS4_5SM1004TMEM4LOAD26SM100_TMEM_LOAD_16dp32b32xES1F_S1D_NS4_39AutoVectorizingCopyWithAssumedAlignmentILi128EEENS4_14SM90_TMA_STOREES1D_S1Z_S1Z_EEEvvEEEEvNT_6ParamsE,"ax",@progbits
	.align	128
.text._ZN7cutlass13device_kernelINS_4gemm6kernel13GemmUniversalIN4cute5tupleIJiiiiEEENS1_10collective13CollectiveMmaINS1_35MainloopSm100TmaUmmaWarpSpecializedILi3ELi2ELi4ENS5_IJNS4_1CILi1EEENSA_ILi2EEESB_EEEEENS5_IJNSA_ILi64EEESF_SF_EEENS_12float_e4m3_tENS5_IJlSB_lEEESH_SI_NS4_8TiledMMAINS4_8MMA_AtomIJNS4_10MMA_TraitsINS4_19SM100_MMA_F8F6F4_SSEJSH_SH_fSF_SF_NS4_17integral_constantINS4_4UMMA5MajorELSP_0EEESQ_NSN_INSO_7ScaleInELSR_0EEESS_EEEEEENS4_6LayoutINS5_IJSB_SB_SB_EEENS5_IJNSA_ILi0EEESX_SX_EEEEENS5_IJNS4_10UnderscoreES10_S10_EEEEENS4_23SM90_TMA_LOAD_MULTICASTENS4_14ComposedLayoutINS4_7SwizzleILi2ELi4ELi3EEENS4_18smem_ptr_flag_bitsILi8EEENSV_INS5_IJNSA_ILi8EEESF_EEENS5_IJSF_SB_EEEEEEEvNS4_8identityENS4_13SM90_TMA_LOADES1D_vS1E_EENS_8epilogue10collective18CollectiveEpilogueINS1H_23Sm100TmaWarpSpecializedILi1ELi1ELi32ELb0ELb0EEEJSG_NS5_IJNSV_ISF_SB_EES1M_EEESH_SI_SH_SI_NS1H_6fusion15FusionCallbacksIS1L_NS1O_17LinearCombinationISH_fSH_fLNS_15FloatRoundStyleE2EEESG_S1N_JEEENS4_5SM1004TMEM4LOAD26SM100_TMEM_LOAD_16dp32b32xES1F_S1D_NS4_39AutoVectorizingCopyWithAssumedAlignmentILi128EEENS4_14SM90_TMA_STOREES1D_S1Z_S1Z_EEEvvEEEEvNT_6ParamsE:
        .type           _ZN7cutlass13device_kernelINS_4gemm6kernel13GemmUniversalIN4cute5tupleIJiiiiEEENS1_10collective13CollectiveMmaINS1_35MainloopSm100TmaUmmaWarpSpecializedILi3ELi2ELi4ENS5_IJNS4_1CILi1EEENSA_ILi2EEESB_EEEEENS5_IJNSA_ILi64EEESF_SF_EEENS_12float_e4m3_tENS5_IJlSB_lEEESH_SI_NS4_8TiledMMAINS4_8MMA_AtomIJNS4_10MMA_TraitsINS4_19SM100_MMA_F8F6F4_SSEJSH_SH_fSF_SF_NS4_17integral_constantINS4_4UMMA5MajorELSP_0EEESQ_NSN_INSO_7ScaleInELSR_0EEESS_EEEEEENS4_6LayoutINS5_IJSB_SB_SB_EEENS5_IJNSA_ILi0EEESX_SX_EEEEENS5_IJNS4_10UnderscoreES10_S10_EEEEENS4_23SM90_TMA_LOAD_MULTICASTENS4_14ComposedLayoutINS4_7SwizzleILi2ELi4ELi3EEENS4_18smem_ptr_flag_bitsILi8EEENSV_INS5_IJNSA_ILi8EEESF_EEENS5_IJSF_SB_EEEEEEEvNS4_8identityENS4_13SM90_TMA_LOADES1D_vS1E_EENS_8epilogue10collective18CollectiveEpilogueINS1H_23Sm100TmaWarpSpecializedILi1ELi1ELi32ELb0ELb0EEEJSG_NS5_IJNSV_ISF_SB_EES1M_EEESH_SI_SH_SI_NS1H_6fusion15FusionCallbacksIS1L_NS1O_17LinearCombinationISH_fSH_fLNS_15FloatRoundStyleE2EEESG_S1N_JEEENS4_5SM1004TMEM4LOAD26SM100_TMEM_LOAD_16dp32b32xES1F_S1D_NS4_39AutoVectorizingCopyWithAssumedAlignmentILi128EEENS4_14SM90_TMA_STOREES1D_S1Z_S1Z_EEEvvEEEEvNT_6ParamsE,@function
        .size           _ZN7cutlass13device_kernelINS_4gemm6kernel13GemmUniversalIN4cute5tupleIJiiiiEEENS1_10collective13CollectiveMmaINS1_35MainloopSm100TmaUmmaWarpSpecializedILi3ELi2ELi4ENS5_IJNS4_1CILi1EEENSA_ILi2EEESB_EEEEENS5_IJNSA_ILi64EEESF_SF_EEENS_12float_e4m3_tENS5_IJlSB_lEEESH_SI_NS4_8TiledMMAINS4_8MMA_AtomIJNS4_10MMA_TraitsINS4_19SM100_MMA_F8F6F4_SSEJSH_SH_fSF_SF_NS4_17integral_constantINS4_4UMMA5MajorELSP_0EEESQ_NSN_INSO_7ScaleInELSR_0EEESS_EEEEEENS4_6LayoutINS5_IJSB_SB_SB_EEENS5_IJNSA_ILi0EEESX_SX_EEEEENS5_IJNS4_10UnderscoreES10_S10_EEEEENS4_23SM90_TMA_LOAD_MULTICASTENS4_14ComposedLayoutINS4_7SwizzleILi2ELi4ELi3EEENS4_18smem_ptr_flag_bitsILi8EEENSV_INS5_IJNSA_ILi8EEESF_EEENS5_IJSF_SB_EEEEEEEvNS4_8identityENS4_13SM90_TMA_LOADES1D_vS1E_EENS_8epilogue10collective18CollectiveEpilogueINS1H_23Sm100TmaWarpSpecializedILi1ELi1ELi32ELb0ELb0EEEJSG_NS5_IJNSV_ISF_SB_EES1M_EEESH_SI_SH_SI_NS1H_6fusion15FusionCallbacksIS1L_NS1O_17LinearCombinationISH_fSH_fLNS_15FloatRoundStyleE2EEESG_S1N_JEEENS4_5SM1004TMEM4LOAD26SM100_TMEM_LOAD_16dp32b32xES1F_S1D_NS4_39AutoVectorizingCopyWithAssumedAlignmentILi128EEENS4_14SM90_TMA_STOREES1D_S1Z_S1Z_EEEvvEEEEvNT_6ParamsE,(.L_x_132 - _ZN7cutlass13device_kernelINS_4gemm6kernel13GemmUniversalIN4cute5tupleIJiiiiEEENS1_10collective13CollectiveMmaINS1_35MainloopSm100TmaUmmaWarpSpecializedILi3ELi2ELi4ENS5_IJNS4_1CILi1EEENSA_ILi2EEESB_EEEEENS5_IJNSA_ILi64EEESF_SF_EEENS_12float_e4m3_tENS5_IJlSB_lEEESH_SI_NS4_8TiledMMAINS4_8MMA_AtomIJNS4_10MMA_TraitsINS4_19SM100_MMA_F8F6F4_SSEJSH_SH_fSF_SF_NS4_17integral_constantINS4_4UMMA5MajorELSP_0EEESQ_NSN_INSO_7ScaleInELSR_0EEESS_EEEEEENS4_6LayoutINS5_IJSB_SB_SB_EEENS5_IJNSA_ILi0EEESX_SX_EEEEENS5_IJNS4_10UnderscoreES10_S10_EEEEENS4_23SM90_TMA_LOAD_MULTICASTENS4_14ComposedLayoutINS4_7SwizzleILi2ELi4ELi3EEENS4_18smem_ptr_flag_bitsILi8EEENSV_INS5_IJNSA_ILi8EEESF_EEENS5_IJSF_SB_EEEEEEEvNS4_8identityENS4_13SM90_TMA_LOADES1D_vS1E_EENS_8epilogue10collective18CollectiveEpilogueINS1H_23Sm100TmaWarpSpecializedILi1ELi1ELi32ELb0ELb0EEEJSG_NS5_IJNSV_ISF_SB_EES1M_EEESH_SI_SH_SI_NS1H_6fusion15FusionCallbacksIS1L_NS1O_17LinearCombinationISH_fSH_fLNS_15FloatRoundStyleE2EEESG_S1N_JEEENS4_5SM1004TMEM4LOAD26SM100_TMEM_LOAD_16dp32b32xES1F_S1D_NS4_39AutoVectorizingCopyWithAssumedAlignmentILi128EEENS4_14SM90_TMA_STOREES1D_S1Z_S1Z_EEEvvEEEEvNT_6ParamsE)
        .other          _ZN7cutlass13device_kernelINS_4gemm6kernel13GemmUniversalIN4cute5tupleIJiiiiEEENS1_10collective13CollectiveMmaINS1_35MainloopSm100TmaUmmaWarpSpecializedILi3ELi2ELi4ENS5_IJNS4_1CILi1EEENSA_ILi2EEESB_EEEEENS5_IJNSA_ILi64EEESF_SF_EEENS_12float_e4m3_tENS5_IJlSB_lEEESH_SI_NS4_8TiledMMAINS4_8MMA_AtomIJNS4_10MMA_TraitsINS4_19SM100_MMA_F8F6F4_SSEJSH_SH_fSF_SF_NS4_17integral_constantINS4_4UMMA5MajorELSP_0EEESQ_NSN_INSO_7ScaleInELSR_0EEESS_EEEEEENS4_6LayoutINS5_IJSB_SB_SB_EEENS5_IJNSA_ILi0EEESX_SX_EEEEENS5_IJNS4_10UnderscoreES10_S10_EEEEENS4_23SM90_TMA_LOAD_MULTICASTENS4_14ComposedLayoutINS4_7SwizzleILi2ELi4ELi3EEENS4_18smem_ptr_flag_bitsILi8EEENSV_INS5_IJNSA_ILi8EEESF_EEENS5_IJSF_SB_EEEEEEEvNS4_8identityENS4_13SM90_TMA_LOADES1D_vS1E_EENS_8epilogue10collective18CollectiveEpilogueINS1H_23Sm100TmaWarpSpecializedILi1ELi1ELi32ELb0ELb0EEEJSG_NS5_IJNSV_ISF_SB_EES1M_EEESH_SI_SH_SI_NS1H_6fusion15FusionCallbacksIS1L_NS1O_17LinearCombinationISH_fSH_fLNS_15FloatRoundStyleE2EEESG_S1N_JEEENS4_5SM1004TMEM4LOAD26SM100_TMEM_LOAD_16dp32b32xES1F_S1D_NS4_39AutoVectorizingCopyWithAssumedAlignmentILi128EEENS4_14SM90_TMA_STOREES1D_S1Z_S1Z_EEEvvEEEEvNT_6ParamsE,@"STO_CUDA_ENTRY STV_DEFAULT"
_ZN7cutlass13device_kernelINS_4gemm6kernel13GemmUniversalIN4cute5tupleIJiiiiEEENS1_10collective13CollectiveMmaINS1_35MainloopSm100TmaUmmaWarpSpecializedILi3ELi2ELi4ENS5_IJNS4_1CILi1EEENSA_ILi2EEESB_EEEEENS5_IJNSA_ILi64EEESF_SF_EEENS_12float_e4m3_tENS5_IJlSB_lEEESH_SI_NS4_8TiledMMAINS4_8MMA_AtomIJNS4_10MMA_TraitsINS4_19SM100_MMA_F8F6F4_SSEJSH_SH_fSF_SF_NS4_17integral_constantINS4_4UMMA5MajorELSP_0EEESQ_NSN_INSO_7ScaleInELSR_0EEESS_EEEEEENS4_6LayoutINS5_IJSB_SB_SB_EEENS5_IJNSA_ILi0EEESX_SX_EEEEENS5_IJNS4_10UnderscoreES10_S10_EEEEENS4_23SM90_TMA_LOAD_MULTICASTENS4_14ComposedLayoutINS4_7SwizzleILi2ELi4ELi3EEENS4_18smem_ptr_flag_bitsILi8EEENSV_INS5_IJNSA_ILi8EEESF_EEENS5_IJSF_SB_EEEEEEEvNS4_8identityENS4_13SM90_TMA_LOADES1D_vS1E_EENS_8epilogue10collective18CollectiveEpilogueINS1H_23Sm100TmaWarpSpecializedILi1ELi1ELi32ELb0ELb0EEEJSG_NS5_IJNSV_ISF_SB_EES1M_EEESH_SI_SH_SI_NS1H_6fusion15FusionCallbacksIS1L_NS1O_17LinearCombinationISH_fSH_fLNS_15FloatRoundStyleE2EEESG_S1N_JEEENS4_5SM1004TMEM4LOAD26SM100_TMEM_LOAD_16dp32b32xES1F_S1D_NS4_39AutoVectorizingCopyWithAssumedAlignmentILi128EEENS4_14SM90_TMA_STOREES1D_S1Z_S1Z_EEEvvEEEEvNT_6ParamsE:
[----:B------:R-:W1:Y:S01]  /*0000*/  LDC R1, c[0x0][0x37c] ;  /* 0x0000df00ff017b82 */ /* 0x000e620000000800 */
[----:B------:R-:W2:Y:S01]  /*0010*/  S2R R76, SR_TID.X ;  /* 0x00000000004c7919 */ /* 0x000ea20000002100 */
[----:B------:R-:W3:Y:S01]  /*0020*/  LDCU.64 UR8, c[0x0][0x890] ;  /* 0x00011200ff0877ac */ /* 0x000ee20008000a00 */
[----:B------:R-:W-:Y:S02]  /*0030*/  PRMT R79, RZ, 0x7610, R79 ;  /* 0x00007610ff4f7816 */ /* 0x000fe4000000004f */
[----:B------:R-:W-:Y:S01]  /*0040*/  ELECT P3, URZ, PT ;  /* 0x0000000000ff782f */ /* 0x000fe20003860000 */
[----:B---3--:R-:W-:-:S04]  /*0050*/  UISETP.NE.U32.AND UP0, UPT, UR8, URZ, UPT ;  /* 0x000000ff0800728c */ /* 0x008fc8000bf05070 */
[----:B------:R-:W-:Y:S01]  /*0060*/  UISETP.NE.AND.EX UP0, UPT, UR9, URZ, UPT, UP0 ;  /* 0x000000ff0900728c */ /* 0x000fe2000bf05300 */
[----:B--2---:R-:W-:-:S05]  /*0070*/  SHF.R.U32.HI R80, RZ, 0x5, R76 ;  /* 0x00000005ff507819 */ /* 0x004fca000001164c */
[----:B------:R-:W2:Y:S02]  /*0080*/  SHFL.IDX PT, R0, R80, RZ, 0x1f ;  /* 0x00001fff50007589 */ /* 0x000ea400000e0000 */
[----:B--2---:R-:W-:Y:S01]  /*0090*/  R2UR UR22, R0 ;  /* 0x00000000001672ca */ /* 0x004fe200000e0000 */
[----:B-1----:R-:W-:-:S14]  /*00a0*/  BRA.U UP0, `(.L_x_0) ;  /* 0x0000000100307547 */ /* 0x002fdc000b800000 */
[----:B------:R-:W1:Y:S02]  /*00b0*/  LDCU.64 UR4, c[0x0][0x888] ;  /* 0x00011100ff0477ac */ /* 0x000e640008000a00 */
[----:B-1----:R-:W-:-:S04]  /*00c0*/  UISETP.NE.U32.AND UP0, UPT, UR4, URZ, UPT ;  /* 0x000000ff0400728c */ /* 0x002fc8000bf05070 */
[----:B------:R-:W-:-:S09]  /*00d0*/  UISETP.NE.AND.EX UP0, UPT, UR5, URZ, UPT, UP0 ;  /* 0x000000ff0500728c */ /* 0x000fd2000bf05300 */
[----:B------:R-:W-:Y:S05]  /*00e0*/  BRA.U !UP0, `(.L_x_1) ;  /* 0x0000000108147547 */ /* 0x000fea000b800000 */
[----:B------:R-:W1:Y:S01]  /*00f0*/  LDC.64 R2, c[0x0][0x888] ;  /* 0x00022200ff027b82 */ /* 0x000e620000000a00 */
[----:B------:R-:W1:Y:S02]  /*0100*/  LDCU.64 UR4, c[0x0][0x358] ;  /* 0x00006b00ff0477ac */ /* 0x000e640008000a00 */
[----:B-1----:R1:W5:Y:S01]  /*0110*/  LDG.E R39, desc[UR4][R2.64] ;  /* 0x0000000402277981 */ /* 0x002362000c1e1900 */
[----:B------:R-:W-:Y:S01]  /*0120*/  HFMA2 R79, -RZ, RZ, 0, 5.9604644775390625e-08 ;  /* 0x00000001ff4f7431 */ /* 0x000fe200000001ff */
[----:B------:R-:W-:Y:S05]  /*0130*/  BRA `(.L_x_0) ;  /* 0x00000000000c7947 */ /* 0x000fea0003800000 */
.L_x_1:
[----:B------:R-:W1:Y:S01]  /*0140*/  LDCU UR4, c[0x0][0x880] ;  /* 0x00011000ff0477ac */ /* 0x000e620008000800 */
[----:B------:R-:W-:Y:S01]  /*0150*/  HFMA2 R79, -RZ, RZ, 0, 5.9604644775390625e-08 ;  /* 0x00000001ff4f7431 */ /* 0x000fe200000001ff */
[----:B-1----:R-:W-:-:S07]  /*0160*/  MOV R39, UR4 ;  /* 0x0000000400277c02 */ /* 0x002fce0008000f00 */
.L_x_0:
[----:B------:R-:W2:Y:S02]  /*0170*/  LDCU.64 UR4, c[0x0][0x8b0] ;  /* 0x00011600ff0477ac */ /* 0x000ea40008000a00 */
[----:B--2---:R-:W-:-:S04]  /*0180*/  UISETP.NE.U32.AND UP0, UPT, UR4, URZ, UPT ;  /* 0x000000ff0400728c */ /* 0x004fc8000bf05070 */
[----:B------:R-:W-:-:S09]  /*0190*/  UISETP.NE.AND.EX UP0, UPT, UR5, URZ, UPT, UP0 ;  /* 0x000000ff0500728c */ /* 0x000fd2000bf05300 */
[----:B------:R-:W-:Y:S05]  /*01a0*/  BRA.U UP0, `(.L_x_2) ;  /* 0x0000000100287547 */ /* 0x000fea000b800000 */
[----:B------:R-:W2:Y:S02]  /*01b0*/  LDCU.64 UR4, c[0x0][0x8a8] ;  /* 0x00011500ff0477ac */ /* 0x000ea40008000a00 */
[----:B--2---:R-:W-:-:S04]  /*01c0*/  UISETP.NE.U32.AND UP0, UPT, UR4, URZ, UPT ;  /* 0x000000ff0400728c */ /* 0x004fc8000bf05070 */
[----:B------:R-:W-:-:S09]  /*01d0*/  UISETP.NE.AND.EX UP0, UPT, UR5, URZ, UPT, UP0 ;  /* 0x000000ff0500728c */ /* 0x000fd2000bf05300 */
[----:B------:R-:W-:Y:S05]  /*01e0*/  BRA.U !UP0, `(.L_x_3) ;  /* 0x0000000108107547 */ /* 0x000fea000b800000 */
[----:B-1----:R-:W1:Y:S01]  /*01f0*/  LDC.64 R2, c[0x0][0x8a8] ;  /* 0x00022a00ff027b82 */ /* 0x002e620000000a00 */
[----:B------:R-:W1:Y:S02]  /*0200*/  LDCU.64 UR4, c[0x0][0x358] ;  /* 0x00006b00ff0477ac */ /* 0x000e640008000a00 */
[----:B-1----:R2:W5:Y:S01]  /*0210*/  LDG.E R38, desc[UR4][R2.64] ;  /* 0x0000000402267981 */ /* 0x002562000c1e1900 */
[----:B------:R-:W-:Y:S05]  /*0220*/  BRA `(.L_x_2) ;  /* 0x0000000000087947 */ /* 0x000fea0003800000 */
.L_x_3:
[----:B------:R-:W2:Y:S02]  /*0230*/  LDCU UR4, c[0x0][0x8a0] ;  /* 0x00011400ff0477ac */ /* 0x000ea40008000800 */
[----:B--2---:R-:W-:Y:S02]  /*0240*/  MOV R38, UR4 ;  /* 0x0000000400267c02 */ /* 0x004fe40008000f00 */
.L_x_2:
[----:B------:R-:W-:Y:S01]  /*0250*/  IMAD.U32 R0, RZ, RZ, UR22 ;  /* 0x00000016ff007e24 */ /* 0x000fe2000f8e00ff */
[----:B------:R-:W-:Y:S04]  /*0260*/  BSSY.RECONVERGENT B0, `(.L_x_4) ;  /* 0x000000c000007945 */ /* 0x000fe80003800200 */
[C---:B------:R-:W-:Y:S02]  /*0270*/  ISETP.NE.OR P1, PT, R0.reuse, 0x1, !P3 ;  /* 0x000000010000780c */ /* 0x040fe40005f25670 */
[----:B------:R-:W-:-:S11]  /*0280*/  ISETP.NE.OR P0, PT, R0, 0x3, !P3 ;  /* 0x000000030000780c */ /* 0x000fd60005f05670 */
[----:B------:R-:W-:Y:S05]  /*0290*/  @P1 BRA `(.L_x_5) ;  /* 0x0000000000201947 */ /* 0x000fea0003800000 */
[----:B------:R-:W3:Y:S02]  /*02a0*/  LDCU.64 UR4, c[0x0][0x348] ;  /* 0x00006900ff0477ac */ /* 0x000ee40008000a00 */
[----:B---3--:R-:W-:Y:S02]  /*02b0*/  UIADD3 UR6, UP1, UPT, UR4, 0x80, URZ ;  /* 0x0000008004067890 */ /* 0x008fe4000ff3e0ff */
[----:B------:R-:W-:Y:S02]  /*02c0*/  UIADD3 UR4, UP0, UPT, UR4, 0x180, URZ ;  /* 0x0000018004047890 */ /* 0x000fe4000ff1e0ff */
[----:B------:R-:W-:Y:S02]  /*02d0*/  UIADD3.X UR7, UPT, UPT, URZ, UR5, URZ, UP1, !UPT ;  /* 0x00000005ff077290 */ /* 0x000fe40008ffe4ff */
[----:B------:R-:W-:-:S07]  /*02e0*/  UIADD3.X UR5, UPT, UPT, URZ, UR5, URZ, UP0, !UPT ;  /* 0x00000005ff057290 */ /* 0x000fce00087fe4ff */
[----:B------:R3:W-:Y:S02]  /*02f0*/  UTMACCTL.PF [UR6] ;  /* 0x00000000060079b9 */ /* 0x0007e40008040000 */
[----:B------:R3:W-:Y:S02]  /*0300*/  UTMACCTL.PF [UR4] ;  /* 0x00000000040079b9 */ /* 0x0007e40008040000 */
[----:B---3--:R-:W-:Y:S01]  /*0310*/  NOP ;  /* 0x0000000000007918 */ /* 0x008fe20000000000 */
.L_x_5:
[----:B------:R-:W-:Y:S05]  /*0320*/  BSYNC.RECONVERGENT B0 ;  /* 0x0000000000007941 */ /* 0x000fea0003800200 */
.L_x_4:
[----:B------:R-:W-:Y:S04]  /*0330*/  BSSY.RECONVERGENT B0, `(.L_x_6) ;  /* 0x000000a000007945 */ /* 0x000fe80003800200 */
        /* <DEDUP_REMOVED lines=9> */
.L_x_7:
[----:B------:R-:W-:Y:S05]  /*03d0*/  BSYNC.RECONVERGENT B0 ;  /* 0x0000000000007941 */ /* 0x000fea0003800200 */
.L_x_6:
[----:B------:R-:W3:Y:S01]  /*03e0*/  LDCU.64 UR4, c[0x0][0x888] ;  /* 0x00011100ff0477ac */ /* 0x000ee20008000a00 */
[----:B------:R-:W-:Y:S02]  /*03f0*/  UISETP.EQ.U32.AND UP1, UPT, UR8, URZ, UPT ;  /* 0x000000ff0800728c */ /* 0x000fe4000bf22070 */
[----:B------:R-:W-:Y:S02]  /*0400*/  UPLOP3.LUT UP3, UPT, UPT, UPT, UPT, 0x80, 0x8 ;  /* 0x000000000008789c */ /* 0x000fe40003f6f070 */
[----:B---3--:R-:W-:-:S04]  /*0410*/  UISETP.NE.U32.AND UP0, UPT, UR4, URZ, UPT ;  /* 0x000000ff0400728c */ /* 0x008fc8000bf05070 */
[----:B------:R-:W-:-:S04]  /*0420*/  UISETP.NE.AND.EX UP0, UPT, UR5, URZ, UPT, UP0 ;  /* 0x000000ff0500728c */ /* 0x000fc8000bf05300 */
[----:B------:R-:W-:-:S04]  /*0430*/  UISETP.EQ.OR.EX UP2, UPT, UR9, URZ, !UP0, UP1 ;  /* 0x000000ff0900728c */ /* 0x000fc8000c742710 */
[----:B------:R-:W-:-:S05]  /*0440*/  UP2UR UR61, UPR, URZ, 0x4 ;  /* 0x00000004ff3d7883 */ /* 0x000fca0008000000 */
[----:B------:R-:W-:Y:S07]  /*0450*/  BRA.U !UP2, `(.L_x_8) ;  /* 0x000000010a207547 */ /* 0x000fee000b800000 */
[----:B------:R-:W-:Y:S01]  /*0460*/  UISETP.NE.U32.AND UP1, UPT, UR8, URZ, UPT ;  /* 0x000000ff0800728c */ /* 0x000fe2000bf25070 */
[----:B-----5:R-:W-:Y:S01]  /*0470*/  FSETP.NEU.AND P0, PT, R39, RZ, PT ;  /* 0x000000ff2700720b */ /* 0x020fe20003f0d000 */
[----:B------:R-:W-:Y:S02]  /*0480*/  USEL UR4, URZ, 0xffffffff, UP0 ;  /* 0xffffffffff047887 */ /* 0x000fe40008000000 */
[----:B------:R-:W-:-:S10]  /*0490*/  UISETP.NE.AND.EX UP1, UPT, UR9, URZ, UPT, UP1 ;  /* 0x000000ff0900728c */ /* 0x000fd4000bf25310 */
[----:B------:R-:W-:Y:S01]  /*04a0*/  VOTEU.ANY UP0, P0 ;  /* 0x0000000000ff7886 */ /* 0x000fe20000000100 */
[----:B------:R-:W-:-:S04]  /*04b0*/  @!UP1 USEL UR4, URZ, 0xffffffff, UP0 ;  /* 0xffffffffff049887 */ /* 0x000fc80008000000 */
[----:B------:R-:W-:-:S04]  /*04c0*/  ULOP3.LUT UR4, UR4, 0x1, URZ, 0xc0, !UPT ;  /* 0x0000000104047892 */ /* 0x000fc8000f8ec0ff */
[----:B------:R-:W-:-:S11]  /*04d0*/  UISETP.NE.U32.AND UP3, UPT, UR4, 0x1, UPT ;  /* 0x000000010400788c */ /* 0x000fd6000bf65070 */
.L_x_8:
[----:B-12---:R-:W1:Y:S01]  /*04e0*/  SHFL.IDX PT, R2, R80, RZ, 0x1f ;  /* 0x00001fff50027589 */ /* 0x006e6200000e0000 */
[----:B------:R-:W-:-:S04]  /*04f0*/  UISETP.NE.AND UP0, UPT, UR22, 0x2, UPT ;  /* 0x000000021600788c */ /* 0x000fc8000bf05270 */
[----:B------:R-:W-:Y:S01]  /*0500*/  USEL UR34, URZ, 0x1, UP0 ;  /* 0x00000001ff227887 */ /* 0x000fe20008000000 */
[----:B-1----:R-:W-:-:S13]  /*0510*/  ISETP.NE.AND P0, PT, R2, RZ, PT ;  /* 0x000000ff0200720c */ /* 0x002fda0003f05270 */
[----:B------:R-:W-:Y:S05]  /*0520*/  @P0 BRA `(.L_x_9) ;  /* 0x0000000000500947 */ /* 0x000fea0003800000 */
[----:B------:R-:W1:Y:S01]  /*0530*/  S2UR UR4, SR_CgaCtaId ;  /* 0x00000000000479c3 */ /* 0x000e620000008800 */
[----:B------:R-:W-:Y:S01]  /*0540*/  UMOV UR5, 0x400 ;  /* 0x0000040000057882 */ /* 0x000fe20000000000 */
[----:B------:R-:W-:Y:S01]  /*0550*/  UMOV UR8, 0x1 ;  /* 0x0000000100087882 */ /* 0x000fe20000000000 */
[----:B------:R-:W-:Y:S01]  /*0560*/  UMOV UR6, 0x2 ;  /* 0x0000000200067882 */ /* 0x000fe20000000000 */
[----:B------:R-:W-:-:S04]  /*0570*/  UIADD3 UR8, UPT, UPT, -UR8, 0x100000, URZ ;  /* 0x0010000008087890 */ /* 0x000fc8000fffe1ff */
[----:B------:R-:W-:Y:S02]  /*0580*/  USHF.L.U32 UR9, UR8, 0xb, URZ ;  /* 0x0000000b08097899 */ /* 0x000fe400080006ff */
[----:B------:R-:W-:Y:S02]  /*0590*/  USHF.L.U32 UR8, UR8, 0x1, URZ ;  /* 0x0000000108087899 */ /* 0x000fe400080006ff */
[----:B------:R-:W-:-:S04]  /*05a0*/  UIADD3 UR6, UPT, UPT, -UR6, 0x100000, URZ ;  /* 0x0010000006067890 */ /* 0x000fc8000fffe1ff */
[----:B------:R-:W-:Y:S02]  /*05b0*/  USHF.L.U32 UR7, UR6, 0xb, URZ ;  /* 0x0000000b06077899 */ /* 0x000fe400080006ff */
[----:B------:R-:W-:Y:S01]  /*05c0*/  USHF.L.U32 UR6, UR6, 0x1, URZ ;  /* 0x0000000106067899 */ /* 0x000fe200080006ff */
[----:B------:R-:W-:Y:S01]  /*05d0*/  ELECT P0, URZ, PT ;  /* 0x0000000000ff782f */ /* 0x000fe20003800000 */
[----:B-1----:R-:W-:Y:S01]  /*05e0*/  ULEA UR4, UR4, UR5, 0x18 ;  /* 0x0000000504047291 */ /* 0x002fe2000f8ec0ff */
[----:B------:R-:W1:Y:S11]  /*05f0*/  FENCE.VIEW.ASYNC.S ;  /* 0x00000000000073c6 */ /* 0x000e760000000000 */
[----:B-1----:R1:W2:Y:S01]  /*0600*/  SYNCS.EXCH.64 URZ, [UR4], UR8 ;  /* 0x0000000804ff75b2 */ /* 0x0022a20008000100 */
[----:B------:R1:W3:Y:S01]  /*0610*/  SYNCS.EXCH.64 URZ, [UR4+0x18], UR6 ;  /* 0x0000180604ff75b2 */ /* 0x0002e20008000100 */
[----:B------:R1:W4:Y:S01]  /*0620*/  SYNCS.EXCH.64 URZ, [UR4+0x8], UR8 ;  /* 0x0000080804ff75b2 */ /* 0x0003220008000100 */
[----:B------:R1:W1:Y:S01]  /*0630*/  SYNCS.EXCH.64 URZ, [UR4+0x20], UR6 ;  /* 0x0000200604ff75b2 */ /* 0x0002620008000100 */
[----:B------:R1:W1:Y:S01]  /*0640*/  SYNCS.EXCH.64 URZ, [UR4+0x10], UR8 ;  /* 0x0000100804ff75b2 */ /* 0x0002620008000100 */
[----:B------:R1:W1:Y:S01]  /*0650*/  SYNCS.EXCH.64 URZ, [UR4+0x28], UR6 ;  /* 0x0000280604ff75b2 */ /* 0x0002620008000100 */
[----:B------:R-:W-:Y:S01]  /*0660*/  NOP ;  /* 0x0000000000007918 */ /* 0x000fe20000000000 */
.L_x_9:
[----:B------:R-:W2:Y:S01]  /*0670*/  SHFL.IDX PT, R2, R80, RZ, 0x1f ;  /* 0x00001fff50027589 */ /* 0x000ea200000e0000 */
[----:B------:R-:W-:Y:S01]  /*0680*/  NOP ;  /* 0x0000000000007918 */ /* 0x000fe20000000000 */
[----:B--2---:R-:W-:-:S13]  /*0690*/  ISETP.NE.AND P0, PT, R2, 0x1, PT ;  /* 0x000000010200780c */ /* 0x004fda0003f05270 */
[----:B------:R-:W-:Y:S05]  /*06a0*/  @P0 BRA `(.L_x_10) ;  /* 0x0000000000400947 */ /* 0x000fea0003800000 */
[----:B-1----:R-:W1:Y:S01]  /*06b0*/  S2UR UR4, SR_CgaCtaId ;  /* 0x00000000000479c3 */ /* 0x002e620000008800 */
        /* <DEDUP_REMOVED lines=12> */
[----:B-1----:R2:W1:Y:S01]  /*0780*/  SYNCS.EXCH.64 URZ, [UR4+0x30], UR8 ;  /* 0x0000300804ff75b2 */ /* 0x0024620008000100 */
[----:B------:R2:W1:Y:S02]  /*0790*/  SYNCS.EXCH.64 URZ, [UR4+0x38], UR6 ;  /* 0x0000380604ff75b2 */ /* 0x0004640008000100 */
[----:B--2---:R-:W-:Y:S01]  /*07a0*/  NOP ;  /* 0x0000000000007918 */ /* 0x004fe20000000000 */
.L_x_10:
[----:B------:R-:W2:Y:S01]  /*07b0*/  SHFL.IDX PT, R2, R80, RZ, 0x1f ;  /* 0x00001fff50027589 */ /* 0x000ea200000e0000 */
[----:B------:R-:W-:Y:S01]  /*07c0*/  NOP ;  /* 0x0000000000007918 */ /* 0x000fe20000000000 */
[----:B--2---:R-:W-:-:S13]  /*07d0*/  ISETP.NE.AND P0, PT, R2, 0x3, PT ;  /* 0x000000030200780c */ /* 0x004fda0003f05270 */
[----:B------:R-:W-:Y:S05]  /*07e0*/  @P0 BRA `(.L_x_11) ;  /* 0x0000000000300947 */ /* 0x000fea0003800000 */
[----:B-1----:R-:W1:Y:S01]  /*07f0*/  S2UR UR6, SR_CgaCtaId ;  /* 0x00000000000679c3 */ /* 0x002e620000008800 */
[----:B------:R-:W-:Y:S01]  /*0800*/  UMOV UR4, 0x400 ;  /* 0x0000040000047882 */ /* 0x000fe20000000000 */
[----:B------:R-:W-:Y:S01]  /*0810*/  UMOV UR5, 0x20 ;  /* 0x0000002000057882 */ /* 0x000fe20000000000 */
[----:B------:R-:W-:Y:S01]  /*0820*/  ELECT P0, URZ, PT ;  /* 0x0000000000ff782f */ /* 0x000fe20003800000 */
[----:B-1----:R-:W-:Y:S02]  /*0830*/  ULEA UR6, UR6, UR4, 0x18 ;  /* 0x0000000406067291 */ /* 0x002fe4000f8ec0ff */
[----:B------:R-:W-:-:S04]  /*0840*/  UIADD3 UR4, UPT, UPT, -UR5, 0x100000, URZ ;  /* 0x0010000005047890 */ /* 0x000fc8000fffe1ff */
[----:B------:R-:W-:Y:S02]  /*0850*/  USHF.L.U32 UR5, UR4, 0xb, URZ ;  /* 0x0000000b04057899 */ /* 0x000fe400080006ff */
[----:B------:R-:W-:Y:S01]  /*0860*/  USHF.L.U32 UR4, UR4, 0x1, URZ ;  /* 0x0000000104047899 */ /* 0x000fe200080006ff */
[----:B------:R-:W1:Y:S11]  /*0870*/  FENCE.VIEW.ASYNC.S ;  /* 0x00000000000073c6 */ /* 0x000e760000000000 */
[----:B-1----:R2:W1:Y:S01]  /*0880*/  SYNCS.EXCH.64 URZ, [UR6+0x40], UR4 ;  /* 0x0000400406ff75b2 */ /* 0x0024620008000100 */
[----:B------:R2:W1:Y:S02]  /*0890*/  SYNCS.EXCH.64 URZ, [UR6+0x48], UR4 ;  /* 0x0000480406ff75b2 */ /* 0x0004640008000100 */
[----:B--2---:R-:W-:Y:S01]  /*08a0*/  NOP ;  /* 0x0000000000007918 */ /* 0x004fe20000000000 */
.L_x_11:
[----:B------:R-:W2:Y:S01]  /*08b0*/  SHFL.IDX PT, R2, R80, RZ, 0x1f ;  /* 0x00001fff50027589 */ /* 0x000ea200000e0000 */
[----:B------:R-:W-:Y:S01]  /*08c0*/  NOP ;  /* 0x0000000000007918 */ /* 0x000fe20000000000 */
[----:B--2---:R-:W-:-:S13]  /*08d0*/  ISETP.NE.AND P0, PT, R2, 0x4, PT ;  /* 0x000000040200780c */ /* 0x004fda0003f05270 */
[----:B------:R-:W-:Y:S05]  /*08e0*/  @P0 BRA `(.L_x_12) ;  /* 0x00000000004c0947 */ /* 0x000fea0003800000 */
[----:B-1----:R-:W1:Y:S01]  /*08f0*/  S2UR UR6, SR_CgaCtaId ;  /* 0x00000000000679c3 */ /* 0x002e620000008800 */
[----:B------:R-:W-:Y:S01]  /*0900*/  UMOV UR4, 0x1e0 ;  /* 0x000001e000047882 */ /* 0x000fe20000000000 */
[----:B------:R-:W-:Y:S01]  /*0910*/  UMOV UR5, 0x400 ;  /* 0x0000040000057882 */ /* 0x000fe20000000000 */
[----:B------:R-:W-:Y:S01]  /*0920*/  USEL UR4, UR4, 0x1a0, UP3 ;  /* 0x000001a004047887 */ /* 0x000fe20009800000 */
[----:B------:R-:W-:Y:S01]  /*0930*/  UMOV UR8, 0x1 ;  /* 0x0000000100087882 */ /* 0x000fe20000000000 */
[----:B------:R-:W-:Y:S01]  /*0940*/  ELECT P0, URZ, PT ;  /* 0x0000000000ff782f */ /* 0x000fe20003800000 */
[----:B------:R-:W-:-:S04]  /*0950*/  UIADD3 UR8, UPT, UPT, -UR8, 0x100000, URZ ;  /* 0x0010000008087890 */ /* 0x000fc8000fffe1ff */
[----:B------:R-:W-:Y:S02]  /*0960*/  USHF.L.U32 UR9, UR8, 0xb, URZ ;  /* 0x0000000b08097899 */ /* 0x000fe400080006ff */
[----:B------:R-:W-:Y:S02]  /*0970*/  USHF.L.U32 UR8, UR8, 0x1, URZ ;  /* 0x0000000108087899 */ /* 0x000fe400080006ff */
[----:B-1----:R-:W-:Y:S02]  /*0980*/  ULEA UR6, UR6, UR5, 0x18 ;  /* 0x0000000506067291 */ /* 0x002fe4000f8ec0ff */
[----:B------:R-:W-:-:S04]  /*0990*/  UIADD3 UR4, UPT, UPT, -UR4, 0x100000, URZ ;  /* 0x0010000004047890 */ /* 0x000fc8000fffe1ff */
[----:B------:R-:W-:Y:S02]  /*09a0*/  USHF.L.U32 UR5, UR4, 0xb, URZ ;  /* 0x0000000b04057899 */ /* 0x000fe400080006ff */
[----:B------:R-:W-:Y:S01]  /*09b0*/  USHF.L.U32 UR4, UR4, 0x1, URZ ;  /* 0x0000000104047899 */ /* 0x000fe200080006ff */
[----:B------:R-:W1:Y:S03]  /*09c0*/  FENCE.VIEW.ASYNC.S ;  /* 0x00000000000073c6 */ /* 0x000e660000000000 */
[----:B-1----:R2:W1:Y:S08]  /*09d0*/  SYNCS.EXCH.64 URZ, [UR6+0x50], UR8 ;  /* 0x0000500806ff75b2 */ /* 0x0024700008000100 */
[----:B------:R2:W1:Y:S01]  /*09e0*/  SYNCS.EXCH.64 URZ, [UR6+0x60], UR4 ;  /* 0x0000600406ff75b2 */ /* 0x0004620008000100 */
[----:B------:R2:W1:Y:S01]  /*09f0*/  SYNCS.EXCH.64 URZ, [UR6+0x58], UR8 ;  /* 0x0000580806ff75b2 */ /* 0x0004620008000100 */
[----:B------:R2:W1:Y:S02]  /*0a00*/  SYNCS.EXCH.64 URZ, [UR6+0x68], UR4 ;  /* 0x0000680406ff75b2 */ /* 0x0004640008000100 */
[----:B--2---:R-:W-:Y:S01]  /*0a10*/  NOP ;  /* 0x0000000000007918 */ /* 0x004fe20000000000 */
.L_x_12:
        /* <DEDUP_REMOVED lines=18> */
[----:B------:R2:W1:Y:S01]  /*0b40*/  SYNCS.EXCH.64 URZ, [UR4+0x90], UR6 ;  /* 0x0000900604ff75b2 */ /* 0x0004620008000100 */
[----:B------:R2:W1:Y:S01]  /*0b50*/  SYNCS.EXCH.64 URZ, [UR4+0x78], UR8 ;  /* 0x0000780804ff75b2 */ /* 0x0004620008000100 */
[----:B------:R2:W1:Y:S01]  /*0b60*/  SYNCS.EXCH.64 URZ, [UR4+0x98], UR6 ;  /* 0x0000980604ff75b2 */ /* 0x0004620008000100 */
[----:B------:R2:W1:Y:S01]  /*0b70*/  SYNCS.EXCH.64 URZ, [UR4+0x80], UR8 ;  /* 0x0000800804ff75b2 */ /* 0x0004620008000100 */
[----:B------:R2:W1:Y:S01]  /*0b80*/  SYNCS.EXCH.64 URZ, [UR4+0xa0], UR6 ;  /* 0x0000a00604ff75b2 */ /* 0x0004620008000100 */
[----:B------:R2:W1:Y:S01]  /*0b90*/  SYNCS.EXCH.64 URZ, [UR4+0x88], UR8 ;  /* 0x0000880804ff75b2 */ /* 0x0004620008000100 */
[----:B------:R2:W1:Y:S02]  /*0ba0*/  SYNCS.EXCH.64 URZ, [UR4+0xa8], UR6 ;  /* 0x0000a80604ff75b2 */ /* 0x0004640008000100 */
[----:B--2---:R-:W-:Y:S01]  /*0bb0*/  NOP ;  /* 0x0000000000007918 */ /* 0x004fe20000000000 */
.L_x_13:
[----:B------:R-:W2:Y:S01]  /*0bc0*/  SHFL.IDX PT, R2, R80, RZ, 0x1f ;  /* 0x00001fff50027589 */ /* 0x000ea200000e0000 */
[----:B------:R-:W1:Y:S01]  /*0bd0*/  S2UR UR48, SR_CgaCtaId ;  /* 0x00000000003079c3 */ /* 0x000e620000008800 */
[----:B------:R-:W-:Y:S01]  /*0be0*/  NOP ;  /* 0x0000000000007918 */ /* 0x000fe20000000000 */
[----:B--2---:R-:W-:-:S13]  /*0bf0*/  ISETP.NE.AND P0, PT, R2, 0x3, PT ;  /* 0x000000030200780c */ /* 0x004fda0003f05270 */
[----:B-1----:R-:W-:Y:S05]  /*0c00*/  @P0 BRA `(.L_x_14) ;  /* 0x0000000000340947 */ /* 0x002fea0003800000 */
[----:B------:R-:W-:Y:S01]  /*0c10*/  UMOV UR4, 0x400 ;  /* 0x0000040000047882 */ /* 0x000fe20000000000 */
[----:B------:R-:W-:Y:S01]  /*0c20*/  UMOV UR6, 0x20 ;  /* 0x0000002000067882 */ /* 0x000fe20000000000 */
[----:B------:R-:W-:Y:S02]  /*0c30*/  ULEA UR4, UR48, UR4, 0x18 ;  /* 0x0000000430047291 */ /* 0x000fe4000f8ec0ff */
[----:B------:R-:W-:-:S04]  /*0c40*/  UIADD3 UR6, UPT, UPT, -UR6, 0x100000, URZ ;  /* 0x0010000006067890 */ /* 0x000fc8000fffe1ff */
[----:B------:R-:W-:Y:S02]  /*0c50*/  USHF.L.U32 UR7, UR6, 0xb, URZ ;  /* 0x0000000b06077899 */ /* 0x000fe400080006ff */
[----:B------:R-:W-:Y:S01]  /*0c60*/  USHF.L.U32 UR6, UR6, 0x1, URZ ;  /* 0x0000000106067899 */ /* 0x000fe200080006ff */
[----:B------:R-:W-:Y:S01]  /*0c70*/  ELECT P0, URZ, PT ;  /* 0x0000000000ff782f */ /* 0x000fe20003800000 */
[----:B------:R-:W1:Y:S10]  /*0c80*/  FENCE.VIEW.ASYNC.S ;  /* 0x00000000000073c6 */ /* 0x000e740000000000 */
[----:B-1----:R1:W2:Y:S01]  /*0c90*/  SYNCS.EXCH.64 URZ, [UR4+0xb0], UR6 ;  /* 0x0000b00604ff75b2 */ /* 0x0022a20008000100 */
[----:B------:R1:W1:Y:S01]  /*0ca0*/  SYNCS.EXCH.64 URZ, [UR4+0xc0], UR6 ;  /* 0x0000c00604ff75b2 */ /* 0x0002620008000100 */
[----:B------:R1:W1:Y:S01]  /*0cb0*/  SYNCS.EXCH.64 URZ, [UR4+0xb8], UR6 ;  /* 0x0000b80604ff75b2 */ /* 0x0002620008000100 */
[----:B------:R1:W1:Y:S01]  /*0cc0*/  SYNCS.EXCH.64 URZ, [UR4+0xc8], UR6 ;  /* 0x0000c80604ff75b2 */ /* 0x0002620008000100 */
[----:B------:R-:W-:Y:S01]  /*0cd0*/  NOP ;  /* 0x0000000000007918 */ /* 0x000fe20000000000 */
.L_x_14:
[----:B-1----:R-:W1:Y:S01]  /*0ce0*/  LDCU UR4, c[0x0][0x36c] ;  /* 0x00006d80ff0477ac */ /* 0x002e620008000800 */
[----:B------:R-:W-:Y:S01]  /*0cf0*/  ISETP.NE.OR P3, PT, R0, 0x2, !P3 ;  /* 0x000000020000780c */ /* 0x000fe20005f65670 */
[----:B------:R-:W-:Y:S01]  /*0d00*/  NOP ;  /* 0x0000000000007918 */ /* 0x000fe20000000000 */
[----:B------:R-:W-:Y:S01]  /*0d10*/  LOP3.LUT R0, R76, 0x1f, RZ, 0xc0, !PT ;  /* 0x0000001f4c007812 */ /* 0x000fe200078ec0ff */
[----:B------:R-:W-:Y:S02]  /*0d20*/  UISETP.NE.AND UP4, UPT, UR22, URZ, UPT ;  /* 0x000000ff1600728c */ /* 0x000fe4000bf85270 */
[----:B-1----:R-:W-:-:S09]  /*0d30*/  UISETP.EQ.U32.AND UP5, UPT, UR4, 0x1, UPT ;  /* 0x000000010400788c */ /* 0x002fd2000bfa2070 */
[----:B------:R-:W-:Y:S05]  /*0d40*/  BRA.U !UP5, `(.L_x_15) ;  /* 0x000000010d087547 */ /* 0x000fea000b800000 */
[----:B--234-:R-:W-:Y:S01]  /*0d50*/  UCGABAR_ARV ;  /* 0x00000000000079c7 */ /* 0x01cfe20008000000 */
[----:B------:R-:W-:Y:S05]  /*0d60*/  BRA `(.L_x_16) ;  /* 0x0000000000047947 */ /* 0x000fea0003800000 */
.L_x_15:
[----:B--234-:R-:W-:Y:S01]  /*0d70*/  NOP ;  /* 0x0000000000007918 */ /* 0x01cfe20000000000 */
.L_x_16:
[----:B------:R-:W1:Y:S01]  /*0d80*/  S2UR UR7, SR_CTAID.X ;  /* 0x00000000000779c3 */ /* 0x000e620000002500 */
[----:B------:R-:W-:-:S05]  /*0d90*/  CS2R.32 R3, SR_CgaSize ;  /* 0x0000000000037805 */ /* 0x000fca0000008a00 */
[----:B------:R-:W-:-:S05]  /*0da0*/  IMAD R3, R3, -0xa0, RZ ;  /* 0xffffff6003037824 */ /* 0x000fca00078e02ff */
[----:B------:R-:W-:-:S14]  /*0db0*/  R2UR UR5, R3 ;  /* 0x00000000030572ca */ /* 0x000fdc00000e0000 */
[----:B------:R-:W2:Y:S01]  /*0dc0*/  LDCU UR5, c[0x0][UR5+0x2b0] ;  /* 0x00005600050577ac */ /* 0x000ea20008000800 */
[----:B------:R-:W-:-:S05]  /*0dd0*/  CS2R.32 R3, SR_CgaSize ;  /* 0x0000000000037805 */ /* 0x000fca0000008a00 */
[----:B------:R-:W-:-:S05]  /*0de0*/  IMAD R3, R3, -0xa0, RZ ;  /* 0xffffff6003037824 */ /* 0x000fca00078e02ff */
[----:B------:R-:W-:-:S14]  /*0df0*/  R2UR UR4, R3 ;  /* 0x00000000030472ca */ /* 0x000fdc00000e0000 */
[----:B------:R-:W3:Y:S01]  /*0e00*/  LDCU UR4, c[0x0][UR4+0x2b4] ;  /* 0x00005680040477ac */ /* 0x000ee20008000800 */
[----:B------:R-:W4:Y:S01]  /*0e10*/  S2UR UR8, SR_CTAID.Y ;  /* 0x00000000000879c3 */ /* 0x000f220000002600 */
[----:B------:R-:W3:Y:S01]  /*0e20*/  LDCU UR23, c[0x0][0xb24] ;  /* 0x00016480ff1777ac */ /* 0x000ee20008000800 */
[----:B------:R-:W-:-:S05]  /*0e30*/  CS2R.32 R3, SR_CgaSize ;  /* 0x0000000000037805 */ /* 0x000fca0000008a00 */
[----:B------:R-:W-:-:S05]  /*0e40*/  IMAD R3, R3, -0xa0, RZ ;  /* 0xffffff6003037824 */ /* 0x000fca00078e02ff */
[----:B------:R-:W-:-:S14]  /*0e50*/  R2UR UR60, R3 ;  /* 0x00000000033c72ca */ /* 0x000fdc00000e0000 */
[----:B------:R-:W3:Y:S01]  /*0e60*/  LDCU UR60, c[0x0][UR60+0x2a0] ;  /* 0x000054003c3c77ac */ /* 0x000ee20008000800 */
[----:B------:R-:W1:Y:S01]  /*0e70*/  S2UR UR36, SR_CTAID.Z ;  /* 0x00000000002479c3 */ /* 0x000e620000002700 */
[----:B------:R-:W-:-:S05]  /*0e80*/  CS2R.32 R3, SR_CgaSize ;  /* 0x0000000000037805 */ /* 0x000fca0000008a00 */
[----:B------:R-:W-:-:S05]  /*0e90*/  IMAD R3, R3, -0xa0, RZ ;  /* 0xffffff6003037824 */ /* 0x000fca00078e02ff */
[----:B------:R-:W-:-:S14]  /*0ea0*/  R2UR UR57, R3 ;  /* 0x00000000033972ca */ /* 0x000fdc00000e0000 */
[----:B------:R-:W3:Y:S01]  /*0eb0*/  LDCU UR57, c[0x0][UR57+0x2a4] ;  /* 0x00005480393977ac */ /* 0x000ee20008000800 */
[----:B------:R-:W3:Y:S01]  /*0ec0*/  LDCU UR40, c[0x0][0xb24] ;  /* 0x00016480ff2877ac */ /* 0x000ee20008000800 */
[----:B-1----:R-:W-:Y:S01]  /*0ed0*/  I2FP.F32.U32 R3, UR7 ;  /* 0x0000000700037c45 */ /* 0x002fe20008201000 */
[----:B------:R-:W1:Y:S04]  /*0ee0*/  LDCU UR26, c[0x0][0xb30] ;  /* 0x00016600ff1a77ac */ /* 0x000e680008000800 */
[----:B--2---:R-:W-:Y:S01]  /*0ef0*/  FMUL R3, R3, UR5 ;  /* 0x0000000503037c20 */ /* 0x004fe20008400000 */
[----:B------:R-:W-:Y:S01]  /*0f00*/  USHF.L.U32 UR24, UR48, 0xb, URZ ;  /* 0x0000000b30187899 */ /* 0x000fe200080006ff */
[----:B----4-:R-:W-:Y:S01]  /*0f10*/  I2FP.F32.U32 R2, UR8 ;  /* 0x0000000800027c45 */ /* 0x010fe20008201000 */
[----:B---3--:R-:W-:-:S03]  /*0f20*/  UISETP.GE.AND UP2, UPT, UR23, 0x1, UPT ;  /* 0x000000011700788c */ /* 0x008fc6000bf46270 */
[----:B------:R-:W2:Y:S01]  /*0f30*/  F2I.U32.TRUNC.NTZ R3, R3 ;  /* 0x0000000300037305 */ /* 0x000ea2000020f000 */
[----:B------:R-:W-:Y:S01]  /*0f40*/  UMOV UR46, UR7 ;  /* 0x00000007002e7c82 */ /* 0x000fe20008000000 */
[----:B------:R-:W-:Y:S01]  /*0f50*/  FMUL R2, R2, UR4 ;  /* 0x0000000402027c20 */ /* 0x000fe20008400000 */
[----:B------:R-:W-:-:S05]  /*0f60*/  UMOV UR45, UR8 ;  /* 0x00000008002d7c82 */ /* 0x000fca0008000000 */
[----:B------:R-:W3:Y:S01]  /*0f70*/  F2I.U32.TRUNC.NTZ R2, R2 ;  /* 0x0000000200027305 */ /* 0x000ee2000020f000 */
[----:B--2---:R-:W-:Y:S02]  /*0f80*/  R2UR UR4, R3 ;  /* 0x00000000030472ca */ /* 0x004fe400000e0000 */
[----:B---3--:R-:W-:Y:S02]  /*0f90*/  R2UR UR6, R2 ;  /* 0x00000000020672ca */ /* 0x008fe400000e0000 */
[----:B------:R-:W-:-:S09]  /*0fa0*/  PRMT R2, RZ, 0x7610, R2 ;  /* 0x00007610ff027816 */ /* 0x000fd20000000002 */
[----:B------:R-:W-:-:S04]  /*0fb0*/  UIADD3 UR5, UPT, UPT, -UR4, URZ, URZ ;  /* 0x000000ff04057290 */ /* 0x000fc8000fffe1ff */
[----:B------:R-:W-:Y:S02]  /*0fc0*/  UIMAD UR60, UR60, UR5, UR7 ;  /* 0x000000053c3c72a4 */ /* 0x000fe4000f8e0207 */
[----:B------:R-:W-:-:S04]  /*0fd0*/  UIADD3 UR4, UPT, UPT, -UR6, URZ, URZ ;  /* 0x000000ff06047290 */ /* 0x000fc8000fffe1ff */
[----:B------:R-:W-:Y:S01]  /*0fe0*/  UIMAD UR57, UR57, UR4, UR8 ;  /* 0x00000004393972a4 */ /* 0x000fe2000f8e0208 */
[----:B-1----:R-:W-:Y:S11]  /*0ff0*/  BRA.U UP4, `(.L_x_17) ;  /* 0x0000000104247547 */ /* 0x002ff6000b800000 */
[----:B------:R-:W-:Y:S02]  /*1000*/  UISETP.NE.AND UP0, UPT, UR57, URZ, UPT ;  /* 0x000000ff3900728c */ /* 0x000fe4000bf05270 */
[----:B------:R-:W-:Y:S02]  /*1010*/  UISETP.NE.AND UP1, UPT, UR57, 0x1, UPT ;  /* 0x000000013900788c */ /* 0x000fe4000bf25270 */
[----:B------:R-:W-:Y:S02]  /*1020*/  UISETP.EQ.OR UP0, UPT, UR60, URZ, !UP0 ;  /* 0x000000ff3c00728c */ /* 0x000fe4000c702670 */
[----:B------:R-:W-:Y:S02]  /*1030*/  USEL UR4, URZ, 0x2, UP1 ;  /* 0x00000002ff047887 */ /* 0x000fe40008800000 */
[----:B------:R-:W-:Y:S02]  /*1040*/  USEL UR5, URZ, 0x1, !UP0 ;  /* 0x00000001ff057887 */ /* 0x000fe4000c000000 */
[----:B------:R-:W-:-:S04]  /*1050*/  UISETP.NE.AND UP0, UPT, UR60, URZ, UPT ;  /* 0x000000ff3c00728c */ /* 0x000fc8000bf05270 */
[----:B------:R-:W-:-:S04]  /*1060*/  USEL UR4, UR4, 0x2, UP0 ;  /* 0x0000000204047887 */ /* 0x000fc80008000000 */
[----:B------:R-:W-:-:S06]  /*1070*/  UIADD3 UR4, UPT, UPT, UR5, UR4, URZ ;  /* 0x0000000405047290 */ /* 0x000fcc000fffe0ff */
[----:B------:R-:W-:Y:S02]  /*1080*/  MOV R2, UR4 ;  /* 0x0000000400027c02 */ /* 0x000fe40008000f00 */
.L_x_17:
[----:B------:R-:W-:Y:S05]  /*1090*/  BRA.U !UP2, `(.L_x_18) ;  /* 0x000000010ad47547 */ /* 0x000fea000b800000 */
[----:B------:R-:W1:Y:S01]  /*10a0*/  LDCU.128 UR12, c[0x0][0xb10] ;  /* 0x00016200ff0c77ac */ /* 0x000e620008000c00 */
[----:B------:R-:W2:Y:S01]  /*10b0*/  LDCU UR6, c[0x0][0x370] ;  /* 0x00006e00ff0677ac */ /* 0x000ea20008000800 */
[----:B------:R-:W3:Y:S01]  /*10c0*/  LDCU UR5, c[0x0][0x374] ;  /* 0x00006e80ff0577ac */ /* 0x000ee20008000800 */
[----:B------:R-:W4:Y:S01]  /*10d0*/  LDCU UR25, c[0x0][0xb0c] ;  /* 0x00016180ff1977ac */ /* 0x000f220008000800 */
[----:B------:R-:W4:Y:S01]  /*10e0*/  LDCU UR4, c[0x0][0xb20] ;  /* 0x00016400ff0477ac */ /* 0x000f220008000800 */
[----:B------:R-:W4:Y:S01]  /*10f0*/  LDCU.64 UR8, c[0x0][0xb28] ;  /* 0x00016500ff0877ac */ /* 0x000f220008000a00 */
[----:B-1----:R-:W-:Y:S02]  /*1100*/  UISETP.NE.AND UP0, UPT, UR14, 0x1, UPT ;  /* 0x000000010e00788c */ /* 0x002fe4000bf05270 */
[----:B---3--:R-:W-:Y:S02]  /*1110*/  UIMAD.WIDE.U32 UR10, UR5, UR15, URZ ;  /* 0x0000000f050a72a5 */ /* 0x008fe4000f8e00ff */
[----:B--2---:R-:W-:-:S02]  /*1120*/  UIMAD.WIDE.U32 UR18, UR6, UR12, URZ ;  /* 0x0000000c061272a5 */ /* 0x004fc4000f8e00ff */
[----:B----4-:R-:W-:Y:S02]  /*1130*/  UISETP.NE.AND UP1, UPT, UR25, 0x1, UPT ;  /* 0x000000011900788c */ /* 0x010fe4000bf25270 */
[----:B------:R-:W-:Y:S01]  /*1140*/  UISETP.NE.AND UP2, UPT, UR23, 0x1, UPT ;  /* 0x000000011700788c */ /* 0x000fe2000bf45270 */
[----:B------:R-:W-:Y:S02]  /*1150*/  UMOV UR10, UR11 ;  /* 0x0000000b000a7c82 */ /* 0x000fe40008000000 */
[----:B------:R-:W-:Y:S01]  /*1160*/  UMOV UR18, UR19 ;  /* 0x0000001300127c82 */ /* 0x000fe20008000000 */
[----:B------:R-:W-:Y:S02]  /*1170*/  @UP0 USHF.R.U32.HI UR5, URZ, UR4, UR10 ;  /* 0x00000004ff050299 */ /* 0x000fe4000801160a */
[----:B------:R-:W-:Y:S02]  /*1180*/  UIMAD.WIDE.U32 UR20, UR45, UR15, URZ ;  /* 0x0000000f2d1472a5 */ /* 0x000fe4000f8e00ff */
[----:B------:R-:W-:-:S02]  /*1190*/  UIMAD.WIDE.U32 UR10, UR5, UR8, URZ ;  /* 0x00000008050a72a5 */ /* 0x000fc4000f8e00ff */
[----:B------:R-:W-:Y:S02]  /*11a0*/  @UP1 USHF.R.U32.HI UR6, URZ, UR13, UR18 ;  /* 0x0000000dff061299 */ /* 0x000fe40008011612 */
[----:B------:R-:W-:Y:S02]  /*11b0*/  UIMAD.WIDE.U32 UR16, UR46, UR12, URZ ;  /* 0x0000000c2e1072a5 */ /* 0x000fe4000f8e00ff */
[----:B------:R-:W-:Y:S01]  /*11c0*/  UIMAD.WIDE.U32 UR18, UR6, UR8, URZ ;  /* 0x00000008061272a5 */ /* 0x000fe2000f8e00ff */
[----:B------:R-:W-:Y:S01]  /*11d0*/  UMOV UR20, UR21 ;  /* 0x0000001500147c82 */ /* 0x000fe20008000000 */
[----:B------:R-:W-:Y:S01]  /*11e0*/  UMOV UR10, UR11 ;  /* 0x0000000b000a7c82 */ /* 0x000fe20008000000 */
[----:B------:R-:W-:Y:S02]  /*11f0*/  USHF.R.U32.HI UR20, URZ, UR4, UR20 ;  /* 0x00000004ff147299 */ /* 0x000fe40008011614 */
[----:B------:R-:W-:Y:S02]  /*1200*/  @UP2 USHF.R.U32.HI UR5, URZ, UR9, UR10 ;  /* 0x00000009ff052299 */ /* 0x000fe4000801160a */
[----:B------:R-:W-:Y:S01]  /*1210*/  UMOV UR7, UR19 ;  /* 0x0000001300077c82 */ /* 0x000fe20008000000 */
[----:B------:R-:W-:Y:S01]  /*1220*/  UMOV UR16, UR17 ;  /* 0x0000001100107c82 */ /* 0x000fe20008000000 */
[----:B------:R-:W-:-:S02]  /*1230*/  @UP2 USHF.R.U32.HI UR6, URZ, UR9, UR7 ;  /* 0x00000009ff062299 */ /* 0x000fc40008011607 */
[----:B------:R-:W-:Y:S02]  /*1240*/  USHF.R.U32.HI UR13, URZ, UR13, UR16 ;  /* 0x0000000dff0d7299 */ /* 0x000fe40008011610 */
[----:B------:R-:W-:Y:S02]  /*1250*/  USEL UR4, UR45, UR20, !UP0 ;  /* 0x000000142d047287 */ /* 0x000fe4000c000000 */
[----:B------:R-:W-:Y:S02]  /*1260*/  UIMAD UR7, UR5, UR23, URZ ;  /* 0x00000017050772a4 */ /* 0x000fe4000f8e02ff */
[----:B------:R-:W-:Y:S02]  /*1270*/  USEL UR5, UR46, UR13, !UP1 ;  /* 0x0000000d2e057287 */ /* 0x000fe4000c800000 */
[----:B------:R-:W-:Y:S02]  /*1280*/  UIMAD UR12, UR6, UR23, URZ ;  /* 0x00000017060c72a4 */ /* 0x000fe4000f8e02ff */
[----:B------:R-:W-:-:S02]  /*1290*/  UISETP.GE.AND UP0, UPT, UR4, UR7, UPT ;  /* 0x000000070400728c */ /* 0x000fc4000bf06270 */
[----:B------:R-:W-:Y:S02]  /*12a0*/  UIMAD.WIDE.U32 UR10, UR4, UR8, URZ ;  /* 0x00000008040a72a5 */ /* 0x000fe4000f8e00ff */
[----:B------:R-:W-:Y:S02]  /*12b0*/  UISETP.GE.OR UP0, UPT, UR5, UR12, UP0 ;  /* 0x0000000c0500728c */ /* 0x000fe40008706670 */
[----:B------:R-:W-:Y:S02]  /*12c0*/  UIMAD.WIDE.U32 UR12, UR5, UR8, URZ ;  /* 0x00000008050c72a5 */ /* 0x000fe4000f8e00ff */
[----:B------:R-:W-:Y:S01]  /*12d0*/  UIADD3 UR10, UPT, UPT, -UR4, URZ, URZ ;  /* 0x000000ff040a7290 */ /* 0x000fe2000fffe1ff */
[----:B------:R-:W-:Y:S01]  /*12e0*/  UMOV UR8, UR11 ;  /* 0x0000000b00087c82 */ /* 0x000fe20008000000 */
[----:B------:R-:W-:Y:S02]  /*12f0*/  UIADD3 UR11, UPT, UPT, -UR5, URZ, URZ ;  /* 0x000000ff050b7290 */ /* 0x000fe4000fffe1ff */
[----:B------:R-:W-:-:S03]  /*1300*/  USHF.R.U32.HI UR8, URZ, UR9, UR8 ;  /* 0x00000009ff087299 */ /* 0x000fc60008011608 */
[----:B------:R-:W-:Y:S01]  /*1310*/  @!UP0 UMOV UR7, UR13 ;  /* 0x0000000d00078c82 */ /* 0x000fe20008000000 */
[----:B------:R-:W-:Y:S02]  /*1320*/  UIMAD UR45, UR14, UR10, UR45 ;  /* 0x0000000a0e2d72a4 */ /* 0x000fe4000f8e022d */
[----:B------:R-:W-:Y:S02]  /*1330*/  USEL UR8, UR4, UR8, !UP2 ;  /* 0x0000000804087287 */ /* 0x000fe4000d000000 */
[----:B------:R-:W-:Y:S02]  /*1340*/  @!UP0 USHF.R.U32.HI UR7, URZ, UR9, UR7 ;  /* 0x00000009ff078299 */ /* 0x000fe40008011607 */
[----:B------:R-:W-:Y:S02]  /*1350*/  UIADD3 UR9, UPT, UPT, -UR8, URZ, URZ ;  /* 0x000000ff08097290 */ /* 0x000fe4000fffe1ff */
[----:B------:R-:W-:Y:S02]  /*1360*/  @!UP0 USEL UR7, UR5, UR7, !UP2 ;  /* 0x0000000705078287 */ /* 0x000fe4000d000000 */
[----:B------:R-:W-:-:S02]  /*1370*/  UIMAD UR9, UR23, UR9, UR4 ;  /* 0x00000009170972a4 */ /* 0x000fc4000f8e0204 */
[----:B------:R-:W-:Y:S02]  /*1380*/  @!UP0 UIADD3 UR8, UPT, UPT, UR8, -UR7, URZ ;  /* 0x8000000708088290 */ /* 0x000fe4000fffe0ff */
[----:B------:R-:W-:Y:S02]  /*1390*/  @!UP0 UIMAD UR6, UR9, UR6, UR7 ;  /* 0x00000006090682a4 */ /* 0x000fe4000f8e0207 */
[----:B------:R-:W-:Y:S02]  /*13a0*/  @!UP0 UIMAD UR4, UR8, UR23, UR5 ;  /* 0x00000017080482a4 */ /* 0x000fe4000f8e0205 */
[----:B------:R-:W-:Y:S02]  /*13b0*/  UIMAD UR46, UR25, UR11, UR46 ;  /* 0x0000000b192e72a4 */ /* 0x000fe4000f8e022e */
[----:B------:R-:W-:Y:S01]  /*13c0*/  UIMAD UR45, UR4, UR14, UR45 ;  /* 0x0000000e042d72a4 */ /* 0x000fe2000f8e022d */
[----:B------:R-:W-:Y:S02]  /*13d0*/  @!UP0 UMOV UR5, UR6 ;  /* 0x0000000600058c82 */ /* 0x000fe40008000000 */
[----:B------:R-:W-:-:S12]  /*13e0*/  UIMAD UR46, UR5, UR25, UR46 ;  /* 0x00000019052e72a4 */ /* 0x000fd8000f8e022e */
.L_x_18:
[----:B------:R-:W-:Y:S02]  /*13f0*/  UISETP.NE.AND UP1, UPT, UR26, 0x1, UPT ;  /* 0x000000011a00788c */ /* 0x000fe4000bf25270 */
[----:B------:R-:W-:Y:S02]  /*1400*/  UISETP.NE.AND UP0, UPT, UR22, 0x2, UPT ;  /* 0x000000021600788c */ /* 0x000fe4000bf05270 */
[----:B------:R-:W-:-:S05]  /*1410*/  ULOP3.LUT UR21, UR24, 0x800, URZ, 0xc0, !UPT ;  /* 0x0000080018157892 */ /* 0x000fca000f8ec0ff */
[----:B------:R-:W-:Y:S07]  /*1420*/  BRA.U UP1, `(.L_x_19) ;  /* 0x0000000101447547 */ /* 0x000fee000b800000 */
[----:B------:R-:W1:Y:S01]  /*1430*/  LDCU.128 UR8, c[0x0][0xb10] ;  /* 0x00016200ff0877ac */ /* 0x000e620008000c00 */
[----:B------:R-:W2:Y:S01]  /*1440*/  LDCU UR12, c[0x0][0xb0c] ;  /* 0x00016180ff0c77ac */ /* 0x000ea20008000800 */
[----:B------:R-:W3:Y:S01]  /*1450*/  LDCU UR13, c[0x0][0xb20] ;  /* 0x00016400ff0d77ac */ /* 0x000ee20008000800 */
[----:B-1----:R-:W-:Y:S02]  /*1460*/  UIMAD.WIDE.U32 UR6, UR46, UR8, URZ ;  /* 0x000000082e0672a5 */ /* 0x002fe4000f8e00ff */
[----:B------:R-:W-:Y:S02]  /*1470*/  UIMAD.WIDE.U32 UR4, UR45, UR11, URZ ;  /* 0x0000000b2d0472a5 */ /* 0x000fe4000f8e00ff */
[----:B--2---:R-:W-:Y:S02]  /*1480*/  UISETP.NE.AND UP2, UPT, UR12, 0x1, UPT ;  /* 0x000000010c00788c */ /* 0x004fe4000bf45270 */
[----:B------:R-:W-:Y:S01]  /*1490*/  UISETP.NE.AND UP1, UPT, UR10, 0x1, UPT ;  /* 0x000000010a00788c */ /* 0x000fe2000bf25270 */
[----:B------:R-:W-:-:S02]  /*14a0*/  UMOV UR6, UR7 ;  /* 0x0000000700067c82 */ /* 0x000fc40008000000 */
[----:B------:R-:W-:Y:S01]  /*14b0*/  UMOV UR4, UR5 ;  /* 0x0000000500047c82 */ /* 0x000fe20008000000 */
[----:B------:R-:W-:Y:S02]  /*14c0*/  USHF.R.U32.HI UR6, URZ, UR9, UR6 ;  /* 0x00000009ff067299 */ /* 0x000fe40008011606 */
[----:B---3--:R-:W-:Y:S02]  /*14d0*/  USHF.R.U32.HI UR4, URZ, UR13, UR4 ;  /* 0x0000000dff047299 */ /* 0x008fe40008011604 */
[----:B------:R-:W-:Y:S02]  /*14e0*/  USEL UR5, UR46, UR6, !UP2 ;  /* 0x000000062e057287 */ /* 0x000fe4000d000000 */
[----:B------:R-:W-:-:S04]  /*14f0*/  USEL UR4, UR45, UR4, !UP1 ;  /* 0x000000042d047287 */ /* 0x000fc8000c800000 */
[----:B------:R-:W-:Y:S02]  /*1500*/  UIADD3 UR6, UPT, UPT, UR5, -UR4, URZ ;  /* 0x8000000405067290 */ /* 0x000fe4000fffe0ff */
[----:B------:R-:W-:Y:S02]  /*1510*/  UIADD3 UR4, UPT, UPT, -UR5, UR4, URZ ;  /* 0x0000000405047290 */ /* 0x000fe4000fffe1ff */
[----:B------:R-:W-:Y:S02]  /*1520*/  UIMAD UR45, UR6, UR10, UR45 ;  /* 0x0000000a062d72a4 */ /* 0x000fe4000f8e022d */
[----:B------:R-:W-:-:S12]  /*1530*/  UIMAD UR46, UR4, UR12, UR46 ;  /* 0x0000000c042e72a4 */ /* 0x000fd8000f8e022e */
.L_x_19:
[----:B------:R-:W-:Y:S05]  /*1540*/  BRA.U !UP5, `(.L_x_20) ;  /* 0x000000010d0c7547 */ /* 0x000fea000b800000 */
[----:B------:R-:W-:Y:S01]  /*1550*/  UCGABAR_WAIT ;  /* 0x0000000000007dc7 */ /* 0x000fe20008000000 */
[----:B------:R-:W-:Y:S01]  /*1560*/  CCTL.IVALL ;  /* 0x00000000ff00798f */ /* 0x000fe20002000000 */
[----:B------:R-:W-:Y:S05]  /*1570*/  BRA `(.L_x_21) ;  /* 0x0000000000047947 */ /* 0x000fea0003800000 */
.L_x_20:
[----:B------:R-:W-:Y:S06]  /*1580*/  BAR.SYNC.DEFER_BLOCKING 0x0 ;  /* 0x0000000000007b1d */ /* 0x000fec0000010000 */
.L_x_21:
[----:B------:R-:W-:Y:S05]  /*1590*/  BRA.U UP0, `(.L_x_22) ;  /* 0x0000001100987547 */ /* 0x000fea000b800000 */
[----:B------:R-:W1:Y:S01]  /*15a0*/  LDCU UR6, c[0x0][0x38c] ;  /* 0x00007180ff0677ac */ /* 0x000e620008000800 */
[----:B------:R-:W-:Y:S01]  /*15b0*/  PLOP3.LUT P1, PT, PT, PT, UP3, 0x80, 0x8 ;  /* 0x000000000008781c */ /* 0x000fe20003f2f038 */
[----:B------:R-:W-:Y:S01]  /*15c0*/  IMAD.MOV.U32 R12, RZ, RZ, 0x1 ;  /* 0x00000001ff0c7424 */ /* 0x000fe200078e00ff */
[----:B------:R-:W-:Y:S01]  /*15d0*/  ISETP.EQ.OR P2, PT, R0, RZ, P3 ;  /* 0x000000ff0000720c */ /* 0x000fe20001f42670 */
[----:B------:R-:W-:Y:S01]  /*15e0*/  UISETP.NE.AND UP1, UPT, UR22, URZ, UPT ;  /* 0x000000ff1600728c */ /* 0x000fe2000bf25270 */
[----:B------:R-:W-:Y:S02]  /*15f0*/  PLOP3.LUT P1, PT, P1, PT, PT, 0x8, 0x80 ;  /* 0x000000000080781c */ /* 0x000fe40000f2e170 */
[----:B------:R-:W-:Y:S01]  /*1600*/  CS2R R10, SRZ ;  /* 0x00000000000a7805 */ /* 0x000fe2000001ff00 */
[----:B------:R-:W-:Y:S01]  /*1610*/  IMAD.MOV.U32 R9, RZ, RZ, RZ ;  /* 0x000000ffff097224 */ /* 0x000fe200078e00ff */
[----:B------:R-:W2:Y:S01]  /*1620*/  LDCU UR39, c[0x0][0x370] ;  /* 0x00006e00ff2777ac */ /* 0x000ea20008000800 */
[----:B------:R-:W-:Y:S01]  /*1630*/  IMAD.MOV.U32 R8, RZ, RZ, 0x1 ;  /* 0x00000001ff087424 */ /* 0x000fe200078e00ff */
[----:B------:R-:W3:Y:S01]  /*1640*/  LDCU.64 UR28, c[0x0][0x348] ;  /* 0x00006900ff1c77ac */ /* 0x000ee20008000a00 */
[----:B------:R-:W-:-:S02]  /*1650*/  USHF.R.U32.HI UR44, URZ, 0x6, UR21 ;  /* 0x00000006ff2c7899 */ /* 0x000fc40008011615 */
[----:B-1----:R-:W-:Y:S02]  /*1660*/  UIADD3 UR5, UPT, UPT, UR6, 0x3f, URZ ;  /* 0x0000003f06057890 */ /* 0x002fe4000fffe0ff */
[----:B------:R-:W-:Y:S02]  /*1670*/  UIADD3 UR47, UPT, UPT, UR6, 0x7e, URZ ;  /* 0x0000007e062f7890 */ /* 0x000fe4000fffe0ff */
[----:B------:R-:W-:Y:S01]  /*1680*/  USHF.R.S32.HI UR4, URZ, 0x1f, UR5 ;  /* 0x0000001fff047899 */ /* 0x000fe20008011405 */
[----:B------:R-:W1:Y:S03]  /*1690*/  LDCU UR38, c[0x0][0x374] ;  /* 0x00006e80ff2677ac */ /* 0x000e660008000800 */
[----:B------:R-:W-:Y:S02]  /*16a0*/  ULEA.HI UR4, UR4, UR5, URZ, 0x6 ;  /* 0x0000000504047291 */ /* 0x000fe4000f8f30ff */
[----:B------:R-:W-:-:S02]  /*16b0*/  USEL UR25, UR34, 0x2, UP1 ;  /* 0x0000000222197887 */ /* 0x000fc40008800000 */
[----:B------:R-:W-:Y:S02]  /*16c0*/  USHF.R.S32.HI UR42, URZ, 0x6, UR4 ;  /* 0x00000006ff2a7899 */ /* 0x000fe40008011404 */
[----:B------:R-:W-:Y:S02]  /*16d0*/  UIADD3 UR4, UPT, UPT, UR6, -0x1, URZ ;  /* 0xffffffff06047890 */ /* 0x000fe4000fffe0ff */
[----:B------:R-:W-:Y:S02]  /*16e0*/  UISETP.LT.U32.AND UP0, UPT, UR42, 0x3, UPT ;  /* 0x000000032a00788c */ /* 0x000fe4000bf01070 */
[----:B------:R-:W-:Y:S02]  /*16f0*/  UISETP.GE.U32.AND UP2, UPT, UR4, -0x7f, UPT ;  /* 0xffffff810400788c */ /* 0x000fe4000bf46070 */
[----:B------:R-:W-:Y:S01]  /*1700*/  USEL UR41, UR42, 0x3, UP0 ;  /* 0x000000032a297887 */ /* 0x000fe20008000000 */
[----:B------:R-:W-:-:S03]  /*1710*/  UMOV UR5, URZ ;  /* 0x000000ff00057c82 */ /* 0x000fc60008000000 */
[----:B------:R-:W-:Y:S02]  /*1720*/  UIADD3 UR24, UPT, UPT, UR41, -0x1, URZ ;  /* 0xffffffff29187890 */ /* 0x000fe4000fffe0ff */
[----:B------:R-:W-:-:S03]  /*1730*/  UIADD3 UR43, UPT, UPT, UR42, -UR41, URZ ;  /* 0x800000292a2b7290 */ /* 0x000fc6000fffe0ff */
[----:B------:R-:W-:-:S04]  /*1740*/  @UP2 UIADD3 UR24, UPT, UPT, UR41, URZ, URZ ;  /* 0x000000ff29182290 */ /* 0x000fc8000fffe0ff */
[----:B-123--:R-:W-:-:S12]  /*1750*/  UIADD3 UR24, UPT, UPT, UR24, 0x1, URZ ;  /* 0x0000000118187890 */ /* 0x00efd8000fffe0ff */
.L_x_42:
[----:B------:R-:W-:Y:S01]  /*1760*/  UISETP.NE.AND UP0, UPT, UR48, URZ, UPT ;  /* 0x000000ff3000728c */ /* 0x000fe2000bf05270 */
[----:B------:R-:W1:Y:S08]  /*1770*/  S2UR UR48, SR_CgaCtaId ;  /* 0x00000000003079c3 */ /* 0x000e700000008800 */
[----:B------:R-:W-:Y:S05]  /*1780*/  BRA.U UP0, `(.L_x_23) ;  /* 0x0000000100347547 */ /* 0x000fea000b800000 */
[----:B------:R-:W2:Y:S01]  /*1790*/  S2R R0, SR_CgaCtaId ;  /* 0x0000000000007919 */ /* 0x000ea20000008800 */
[----:B------:R-:W-:-:S04]  /*17a0*/  MOV R2, 0x400 ;  /* 0x0000040000027802 */ /* 0x000fc80000000f00 */
[----:B--2---:R-:W-:Y:S02]  /*17b0*/  LEA R0, R0, R2, 0x18 ;  /* 0x0000000200007211 */ /* 0x004fe400078ec0ff */
[----:B------:R-:W-:-:S03]  /*17c0*/  SHF.L.U32 R2, R8, 0x1f, RZ ;  /* 0x0000001f08027819 */ /* 0x000fc600000006ff */
[----:B------:R-:W-:-:S04]  /*17d0*/  IMAD R0, R9, 0x8, R0 ;  /* 0x0000000809007824 */ /* 0x000fc800078e0200 */
[----:B------:R-:W2:Y:S02]  /*17e0*/  SYNCS.PHASECHK.TRANS64.TRYWAIT P0, [R0+URZ+0xc0], R2 ;  /* 0x0000c002000075a7 */ /* 0x000ea400080011ff */
[----:B--2---:R-:W-:Y:S05]  /*17f0*/  @!P0 BRA `(.L_x_24) ;  /* 0x0000004c008c8947 */ /* 0x004fea0003800000 */
.L_x_101:
[----:B------:R-:W-:Y:S01]  /*1800*/  VIADD R9, R9, 0x1 ;  /* 0x0000000109097836 */ /* 0x000fe20000000000 */
[----:B------:R2:W-:Y:S04]  /*1810*/  SYNCS.ARRIVE.TRANS64.A1T0 RZ, [R0+URZ+0xb0], RZ ;  /* 0x0000b0ff00ff79a7 */ /* 0x0005e800081000ff */
[----:B------:R-:W-:-:S04]  /*1820*/  ISETP.NE.AND P0, PT, R9, 0x2, PT ;  /* 0x000000020900780c */ /* 0x000fc80003f05270 */
[----:B------:R-:W-:Y:S02]  /*1830*/  SEL R9, R9, RZ, P0 ;  /* 0x000000ff09097207 */ /* 0x000fe40000000000 */
[----:B--2---:R-:W-:-:S04]  /*1840*/  SEL R0, RZ, 0x1, P0 ;  /* 0x00000001ff007807 */ /* 0x004fc80000000000 */
[----:B------:R-:W-:-:S07]  /*1850*/  LOP3.LUT R8, R8, R0, RZ, 0x3c, !PT ;  /* 0x0000000008087212 */ /* 0x000fce00078e3cff */
.L_x_23:
[----:B------:R-:W-:Y:S01]  /*1860*/  UMOV UR6, 0x400 ;  /* 0x0000040000067882 */ /* 0x000fe20000000000 */
[----:B------:R-:W-:Y:S01]  /*1870*/  SHF.L.U32 R0, R12, 0x1f, RZ ;  /* 0x0000001f0c007819 */ /* 0x000fe200000006ff */
[----:B-1----:R-:W-:Y:S02]  /*1880*/  ULEA UR6, UR48, UR6, 0x18 ;  /* 0x0000000630067291 */ /* 0x002fe4000f8ec0ff */
[----:B------:R-:W-:Y:S02]  /*1890*/  UISETP.GE.U32.AND UP0, UPT, UR47, 0x7f, UPT ;  /* 0x0000007f2f00788c */ /* 0x000fe4000bf06070 */
[----:B------:R-:W-:Y:S02]  /*18a0*/  ULEA UR4, UR5, UR6, 0x3 ;  /* 0x0000000605047291 */ /* 0x000fe4000f8e18ff */
[----:B------:R-:W-:Y:S02]  /*18b0*/  USHF.L.U32 UR11, UR45, 0x6, URZ ;  /* 0x000000062d0b7899 */ /* 0x000fe400080006ff */
[----:B------:R-:W-:Y:S01]  /*18c0*/  ULEA UR35, UR46, UR44, 0x6 ;  /* 0x0000002c2e237291 */ /* 0x000fe2000f8e30ff */
[----:B------:R-:W-:-:S04]  /*18d0*/  UMOV UR13, URZ ;  /* 0x000000ff000d7c82 */ /* 0x000fc80008000000 */
[----:B------:R1:W2:Y:S01]  /*18e0*/  SYNCS.PHASECHK.TRANS64.TRYWAIT P0, [UR4+0x18], R0 ;  /* 0x00001800ff0075a7 */ /* 0x0002a20008001104 */
[----:B------:R-:W-:Y:S06]  /*18f0*/  BRA.U !UP0, `(.L_x_25) ;  /* 0x0000000108bc7547 */ /* 0x000fec000b800000 */
[----:B------:R-:W-:Y:S01]  /*1900*/  UMOV UR7, URZ ;  /* 0x000000ff00077c82 */ /* 0x000fe20008000000 */
[----:B------:R-:W-:-:S05]  /*1910*/  UMOV UR4, UR5 ;  /* 0x0000000500047c82 */ /* 0x000fca0008000000 */
.L_x_31:
[----:B------:R-:W-:Y:S01]  /*1920*/  ULEA UR33, UR4, UR6, 0x3 ;  /* 0x0000000604217291 */ /* 0x000fe2000f8e18ff */
[----:B--2---:R-:W-:Y:S01]  /*1930*/  @!P3 MOV R2, 0x2000 ;  /* 0x000020000002b802 */ /* 0x004fe20000000f00 */
[----:B--2-4-:R-:W-:Y:S10]  /*1940*/  @P0 BRA `(.L_x_26) ;  /* 0x00000000000c0947 */ /* 0x014ff40003800000 */
[----:B------:R-:W-:-:S04]  /*1950*/  SHF.L.U32 R3, R12, 0x1f, RZ ;  /* 0x0000001f0c037819 */ /* 0x000fc800000006ff */
[----:B------:R-:W2:Y:S02]  /*1960*/  SYNCS.PHASECHK.TRANS64.TRYWAIT P0, [UR33+0x18], R3 ;  /* 0x00001803ff0075a7 */ /* 0x000ea40008001121 */
[----:B--2---:R-:W-:Y:S05]  /*1970*/  @!P0 BRA `(.L_x_27) ;  /* 0x0000004c00408947 */ /* 0x004fea0003800000 */
.L_x_26:
[----:B------:R2:W-:Y:S01]  /*1980*/  @!P3 SYNCS.ARRIVE.TRANS64 RZ, [UR33], R2 ;  /* 0x00000002ffffb9a7 */ /* 0x0005e20008000021 */
[----:B------:R-:W-:-:S04]  /*1990*/  ULOP3.LUT UR5, UR25, 0x2, URZ, 0xfc, !UPT ;  /* 0x0000000219057892 */ /* 0x000fc8000f8efcff */
[----:B------:R-:W-:-:S09]  /*19a0*/  UISETP.NE.AND UP0, UPT, UR5, 0x2, UPT ;  /* 0x000000020500788c */ /* 0x000fd2000bf05270 */
[----:B------:R-:W-:Y:S05]  /*19b0*/  BRA.U UP0, `(.L_x_28) ;  /* 0x0000000100047547 */ /* 0x000fea000b800000 */
[----:B------:R-:W-:Y:S05]  /*19c0*/  BPT.TRAP 0x1 ;  /* 0x000000040000795c */ /* 0x000fea0000300000 */
.L_x_28:
[----:B------:R-:W-:Y:S04]  /*19d0*/  BSSY.RECONVERGENT B0, `(.L_x_29) ;  /* 0x0000003000007945 */ /* 0x000fe80003800200 */
[----:B------:R-:W-:Y:S05]  /*19e0*/  @P2 BRA `(.L_x_30) ;  /* 0x0000000000042947 */ /* 0x000fea0003800000 */
[----:B------:R-:W-:Y:S05]  /*19f0*/  BPT.TRAP 0x1 ;  /* 0x000000040000795c */ /* 0x000fea0000300000 */
.L_x_30:
[----:B------:R-:W-:Y:S05]  /*1a00*/  BSYNC.RECONVERGENT B0 ;  /* 0x0000000000007941 */ /* 0x000fea0003800200 */
.L_x_29:
[----:B------:R-:W-:Y:S02]  /*1a10*/  UIADD3 UR5, UPT, UPT, UR4, 0x1, URZ ;  /* 0x0000000104057890 */ /* 0x000fe4000fffe0ff */
[----:B------:R-:W-:Y:S02]  /*1a20*/  UIADD3 UR16, UP1, UPT, UR28, 0x80, URZ ;  /* 0x000000801c107890 */ /* 0x000fe4000ff3e0ff */
[----:B------:R-:W-:Y:S02]  /*1a30*/  UISETP.NE.AND UP0, UPT, UR5, 0x3, UPT ;  /* 0x000000030500788c */ /* 0x000fe4000bf05270 */
[----:B------:R-:W-:Y:S02]  /*1a40*/  USHF.L.U32 UR34, UR7, 0x6, URZ ;  /* 0x0000000607227899 */ /* 0x000fe400080006ff */
[----:B------:R-:W-:Y:S02]  /*1a50*/  USEL UR9, URZ, 0x1, UP0 ;  /* 0x00000001ff097887 */ /* 0x000fe40008000000 */
[----:B------:R-:W-:-:S02]  /*1a60*/  USEL UR5, UR5, URZ, UP0 ;  /* 0x000000ff05057287 */ /* 0x000fc40008000000 */
[----:B------:R-:W-:Y:S02]  /*1a70*/  UIADD3 UR14, UP0, UPT, UR28, 0x180, URZ ;  /* 0x000001801c0e7890 */ /* 0x000fe4000ff1e0ff */
[----:B------:R-:W-:Y:S01]  /*1a80*/  ULEA UR8, UR5, UR6, 0x3 ;  /* 0x0000000605087291 */ /* 0x000fe2000f8e18ff */
[----:B------:R-:W-:Y:S01]  /*1a90*/  LOP3.LUT R12, R12, UR9, RZ, 0x3c, !PT ;  /* 0x000000090c0c7c12 */ /* 0x000fe2000f8e3cff */
[----:B------:R-:W-:Y:S02]  /*1aa0*/  UIADD3.X UR17, UPT, UPT, URZ, UR29, URZ, UP1, !UPT ;  /* 0x0000001dff117290 */ /* 0x000fe40008ffe4ff */
[----:B------:R-:W-:Y:S01]  /*1ab0*/  UIADD3.X UR15, UPT, UPT, URZ, UR29, URZ, UP0, !UPT ;  /* 0x0000001dff0f7290 */ /* 0x000fe200087fe4ff */
[----:B-1----:R-:W-:Y:S01]  /*1ac0*/  SHF.L.U32 R0, R12, 0x1f, RZ ;  /* 0x0000001f0c007819 */ /* 0x002fe200000006ff */
[----:B------:R-:W-:Y:S01]  /*1ad0*/  UMOV UR18, 0x0 ;  /* 0x0000000000127882 */ /* 0x000fe20000000000 */
[----:B------:R-:W-:Y:S01]  /*1ae0*/  UMOV UR19, 0x10000000 ;  /* 0x1000000000137882 */ /* 0x000fe20000000000 */
[----:B------:R-:W-:Y:S01]  /*1af0*/  UMOV UR12, UR36 ;  /* 0x00000024000c7c82 */ /* 0x000fe20008000000 */
[----:B------:R3:W4:Y:S01]  /*1b00*/  SYNCS.PHASECHK.TRANS64.TRYWAIT P0, [UR8+0x18], R0 ;  /* 0x00001800ff0075a7 */ /* 0x0007220008001108 */
[----:B------:R-:W-:Y:S01]  /*1b10*/  USHF.L.U32 UR8, UR4, 0xc, URZ ;  /* 0x0000000c04087899 */ /* 0x000fe200080006ff */
[----:B------:R-:W-:-:S02]  /*1b20*/  UMOV UR9, UR33 ;  /* 0x0000002100097c82 */ /* 0x000fc40008000000 */
[----:B------:R-:W-:Y:S01]  /*1b30*/  UMOV UR4, 0x30000 ;  /* 0x0003000000047882 */ /* 0x000fe20000000000 */
[----:B------:R-:W-:Y:S02]  /*1b40*/  ULOP3.LUT UR32, UR8, UR21, URZ, 0xfc, !UPT ;  /* 0x0000001508207292 */ /* 0x000fe4000f8efcff */
[----:B------:R-:W-:Y:S02]  /*1b50*/  UIADD3 UR8, UPT, UPT, UR6, 0x5400, UR8 ;  /* 0x0000540006087890 */ /* 0x000fe4000fffe008 */
[----:B------:R-:W-:Y:S01]  /*1b60*/  UIADD3 UR32, UPT, UPT, UR6, 0x2400, UR32 ;  /* 0x0000240006207890 */ /* 0x000fe2000fffe020 */
[----:B------:R-:W-:Y:S01]  /*1b70*/  UMOV UR10, UR34 ;  /* 0x00000022000a7c82 */ /* 0x000fe20008000000 */
[----:B------:R-:W-:Y:S01]  /*1b80*/  UIADD3 UR7, UPT, UPT, UR7, 0x1, URZ ;  /* 0x0000000107077890 */ /* 0x000fe2000fffe0ff */
[----:B------:R-:W-:-:S03]  /*1b90*/  UMOV UR13, UR24 ;  /* 0x00000018000d7c82 */ /* 0x000fc60008000000 */
[----:B------:R-:W-:-:S03]  /*1ba0*/  UISETP.NE.AND UP0, UPT, UR7, UR24, UPT ;  /* 0x000000180700728c */ /* 0x000fc6000bf05270 */
[----:B------:R1:W-:Y:S01]  /*1bb0*/  UTMALDG.3D.MULTICAST [UR32], [UR16], UR4, desc[UR18] ;  /* 0x00001220100073b4 */ /* 0x0003e20008011804 */
[----:B------:R3:W-:Y:S01]  /*1bc0*/  UTMALDG.3D [UR8], [UR14], desc[UR18] ;  /* 0x000012080e0075b4 */ /* 0x0007e20008011000 */
[----:B-1----:R-:W-:-:S04]  /*1bd0*/  UMOV UR4, UR5 ;  /* 0x0000000500047c82 */ /* 0x002fc80008000000 */
[----:B---3--:R-:W-:Y:S05]  /*1be0*/  BRA.U UP0, `(.L_x_31) ;  /* 0xfffffffd004c7547 */ /* 0x008fea000b83ffff */
.L_x_25:
[----:B------:R-:W-:Y:S01]  /*1bf0*/  ULEA UR4, UR5, UR6, 0x3 ;  /* 0x0000000605047291 */ /* 0x000fe2000f8e18ff */
[----:B-1----:R-:W-:Y:S01]  /*1c00*/  SHF.L.U32 R0, R12, 0x1f, RZ ;  /* 0x0000001f0c007819 */ /* 0x002fe200000006ff */
[----:B------:R-:W-:Y:S01]  /*1c10*/  @!P1 SYNCS.ARRIVE.TRANS64.A1T0 RZ, [UR6+0x48], RZ ;  /* 0x000048ffffff99a7 */ /* 0x000fe20008100006 */
[----:B------:R-:W-:-:S06]  /*1c20*/  UISETP.GT.AND UP0, UPT, UR42, UR41, UPT ;  /* 0x000000292a00728c */ /* 0x000fcc000bf04270 */
[----:B--2-4-:R1:W2:Y:S03]  /*1c30*/  SYNCS.PHASECHK.TRANS64.TRYWAIT P0, [UR4+0x18], R0 ;  /* 0x00001800ff0075a7 */ /* 0x0142a60008001104 */
[----:B------:R-:W-:Y:S05]  /*1c40*/  BRA.U !UP0, `(.L_x_32) ;  /* 0x0000000108c07547 */ /* 0x000fea000b800000 */
[----:B------:R-:W-:Y:S01]  /*1c50*/  UIADD3 UR26, UPT, UPT, UR43, UR13, URZ ;  /* 0x0000000d2b1a7290 */ /* 0x000fe2000fffe0ff */
[----:B------:R-:W-:-:S11]  /*1c60*/  UMOV UR4, UR5 ;  /* 0x0000000500047c82 */ /* 0x000fd60008000000 */
.L_x_38:
[----:B------:R-:W-:Y:S01]  /*1c70*/  ULEA UR17, UR4, UR6, 0x3 ;  /* 0x0000000604117291 */ /* 0x000fe2000f8e18ff */
[----:B--2---:R-:W-:Y:S01]  /*1c80*/  @!P3 MOV R2, 0x2000 ;  /* 0x000020000002b802 */ /* 0x004fe20000000f00 */
[----:B--2-4-:R-:W-:Y:S10]  /*1c90*/  @P0 BRA `(.L_x_33) ;  /* 0x00000000000c0947 */ /* 0x014ff40003800000 */
[----:B------:R-:W-:-:S04]  /*1ca0*/  SHF.L.U32 R3, R12, 0x1f, RZ ;  /* 0x0000001f0c037819 */ /* 0x000fc800000006ff */
[----:B------:R-:W2:Y:S02]  /*1cb0*/  SYNCS.PHASECHK.TRANS64.TRYWAIT P0, [UR17+0x18], R3 ;  /* 0x00001803ff0075a7 */ /* 0x000ea40008001111 */
[----:B--2---:R-:W-:Y:S05]  /*1cc0*/  @!P0 BRA `(.L_x_34) ;  /* 0x0000004800848947 */ /* 0x004fea0003800000 */
.L_x_33:
[----:B------:R2:W-:Y:S01]  /*1cd0*/  @!P3 SYNCS.ARRIVE.TRANS64 RZ, [UR17], R2 ;  /* 0x00000002ffffb9a7 */ /* 0x0005e20008000011 */
[----:B------:R-:W-:-:S04]  /*1ce0*/  ULOP3.LUT UR5, UR25, 0x2, URZ, 0xfc, !UPT ;  /* 0x0000000219057892 */ /* 0x000fc8000f8efcff */
[----:B------:R-:W-:-:S09]  /*1cf0*/  UISETP.NE.AND UP0, UPT, UR5, 0x2, UPT ;  /* 0x000000020500788c */ /* 0x000fd2000bf05270 */
[----:B------:R-:W-:Y:S05]  /*1d00*/  BRA.U UP0, `(.L_x_35) ;  /* 0x0000000100047547 */ /* 0x000fea000b800000 */
[----:B------:R-:W-:Y:S05]  /*1d10*/  BPT.TRAP 0x1 ;  /* 0x000000040000795c */ /* 0x000fea0000300000 */
.L_x_35:
[----:B------:R-:W-:Y:S04]  /*1d20*/  BSSY.RECONVERGENT B0, `(.L_x_36) ;  /* 0x0000003000007945 */ /* 0x000fe80003800200 */
[----:B------:R-:W-:Y:S05]  /*1d30*/  @P2 BRA `(.L_x_37) ;  /* 0x0000000000042947 */ /* 0x000fea0003800000 */
[----:B------:R-:W-:Y:S05]  /*1d40*/  BPT.TRAP 0x1 ;  /* 0x000000040000795c */ /* 0x000fea0000300000 */
.L_x_37:
[----:B------:R-:W-:Y:S05]  /*1d50*/  BSYNC.RECONVERGENT B0 ;  /* 0x0000000000007941 */ /* 0x000fea0003800200 */
.L_x_36:
[----:B------:R-:W-:Y:S02]  /*1d60*/  UIADD3 UR5, UPT, UPT, UR4, 0x1, URZ ;  /* 0x0000000104057890 */ /* 0x000fe4000fffe0ff */
[----:B------:R-:W-:Y:S02]  /*1d70*/  UIADD3 UR14, UP1, UPT, UR28, 0x80, URZ ;  /* 0x000000801c0e7890 */ /* 0x000fe4000ff3e0ff */
[----:B------:R-:W-:Y:S02]  /*1d80*/  UISETP.NE.AND UP0, UPT, UR5, 0x3, UPT ;  /* 0x000000030500788c */ /* 0x000fe4000bf05270 */
[----:B------:R-:W-:Y:S02]  /*1d90*/  USHF.L.U32 UR18, UR13, 0x6, URZ ;  /* 0x000000060d127899 */ /* 0x000fe400080006ff */
[----:B------:R-:W-:Y:S02]  /*1da0*/  USEL UR8, URZ, 0x1, UP0 ;  /* 0x00000001ff087887 */ /* 0x000fe40008000000 */
[----:B------:R-:W-:-:S02]  /*1db0*/  USEL UR5, UR5, URZ, UP0 ;  /* 0x000000ff05057287 */ /* 0x000fc40008000000 */
[----:B------:R-:W-:Y:S02]  /*1dc0*/  UIADD3 UR22, UP0, UPT, UR28, 0x180, URZ ;  /* 0x000001801c167890 */ /* 0x000fe4000ff1e0ff */
[----:B------:R-:W-:Y:S01]  /*1dd0*/  LOP3.LUT R12, R12, UR8, RZ, 0x3c, !PT ;  /* 0x000000080c0c7c12 */ /* 0x000fe2000f8e3cff */
[----:B------:R-:W-:Y:S02]  /*1de0*/  USHF.L.U32 UR8, UR4, 0xc, URZ ;  /* 0x0000000c04087899 */ /* 0x000fe400080006ff */
[----:B------:R-:W-:Y:S01]  /*1df0*/  ULEA UR7, UR5, UR6, 0x3 ;  /* 0x0000000605077291 */ /* 0x000fe2000f8e18ff */
[----:B-1----:R-:W-:Y:S01]  /*1e00*/  SHF.L.U32 R0, R12, 0x1f, RZ ;  /* 0x0000001f0c007819 */ /* 0x002fe200000006ff */
[----:B------:R-:W-:Y:S02]  /*1e10*/  ULOP3.LUT UR16, UR8, UR21, URZ, 0xfc, !UPT ;  /* 0x0000001508107292 */ /* 0x000fe4000f8efcff */
[----:B------:R-:W-:Y:S02]  /*1e20*/  UIADD3.X UR15, UPT, UPT, URZ, UR29, URZ, UP1, !UPT ;  /* 0x0000001dff0f7290 */ /* 0x000fe40008ffe4ff */
[----:B------:R-:W-:-:S02]  /*1e30*/  UIADD3 UR16, UPT, UPT, UR6, 0x2400, UR16 ;  /* 0x0000240006107890 */ /* 0x000fc4000fffe010 */
[----:B------:R-:W-:Y:S01]  /*1e40*/  UIADD3 UR8, UPT, UPT, UR6, 0x5400, UR8 ;  /* 0x0000540006087890 */ /* 0x000fe2000fffe008 */
[----:B------:R3:W4:Y:S01]  /*1e50*/  SYNCS.PHASECHK.TRANS64.TRYWAIT P0, [UR7+0x18], R0 ;  /* 0x00001800ff0075a7 */ /* 0x0007220008001107 */
[----:B------:R-:W-:Y:S01]  /*1e60*/  UIADD3.X UR23, UPT, UPT, URZ, UR29, URZ, UP0, !UPT ;  /* 0x0000001dff177290 */ /* 0x000fe200087fe4ff */
[----:B------:R-:W-:Y:S01]  /*1e70*/  UMOV UR4, 0x30000 ;  /* 0x0003000000047882 */ /* 0x000fe20000000000 */
[----:B------:R-:W-:Y:S01]  /*1e80*/  UMOV UR30, 0x0 ;  /* 0x00000000001e7882 */ /* 0x000fe20000000000 */
[----:B------:R-:W-:Y:S01]  /*1e90*/  UMOV UR31, 0x10000000 ;  /* 0x10000000001f7882 */ /* 0x000fe20000000000 */
[----:B------:R-:W-:Y:S01]  /*1ea0*/  UMOV UR19, UR35 ;  /* 0x0000002300137c82 */ /* 0x000fe20008000000 */
[----:B------:R-:W-:Y:S01]  /*1eb0*/  UMOV UR20, UR36 ;  /* 0x0000002400147c82 */ /* 0x000fe20008000000 */
[----:B------:R-:W-:Y:S01]  /*1ec0*/  UMOV UR12, UR36 ;  /* 0x00000024000c7c82 */ /* 0x000fe20008000000 */
[----:B------:R-:W-:Y:S01]  /*1ed0*/  UMOV UR9, UR17 ;  /* 0x0000001100097c82 */ /* 0x000fe20008000000 */
[----:B------:R-:W-:Y:S01]  /*1ee0*/  UMOV UR10, UR18 ;  /* 0x00000012000a7c82 */ /* 0x000fe20008000000 */
[----:B------:R1:W-:Y:S01]  /*1ef0*/  UTMALDG.3D.MULTICAST [UR16], [UR14], UR4, desc[UR30] ;  /* 0x00001e100e0073b4 */ /* 0x0003e20008011804 */
[----:B------:R-:W-:-:S04]  /*1f00*/  UIADD3 UR13, UPT, UPT, UR13, 0x1, URZ ;  /* 0x000000010d0d7890 */ /* 0x000fc8000fffe0ff */
[----:B------:R-:W-:Y:S01]  /*1f10*/  UISETP.NE.AND UP0, UPT, UR13, UR26, UPT ;  /* 0x0000001a0d00728c */ /* 0x000fe2000bf05270 */
[----:B------:R3:W-:Y:S01]  /*1f20*/  UTMALDG.3D [UR8], [UR22], desc[UR30] ;  /* 0x00001e08160075b4 */ /* 0x0007e20008011000 */
[----:B-1----:R-:W-:-:S07]  /*1f30*/  UMOV UR4, UR5 ;  /* 0x0000000500047c82 */ /* 0x002fce0008000000 */
[----:B---3--:R-:W-:Y:S05]  /*1f40*/  BRA.U UP0, `(.L_x_38) ;  /* 0xfffffffd00487547 */ /* 0x008fea000b83ffff */
.L_x_32:
[C---:B------:R-:W-:Y:S01]  /*1f50*/  LEA R3, R11.reuse, UR6, 0x3 ;  /* 0x000000060b037c11 */ /* 0x040fe2000f8e18ff */
[----:B------:R-:W-:Y:S01]  /*1f60*/  NOP ;  /* 0x0000000000007918 */ /* 0x000fe20000000000 */
[----:B-1----:R-:W-:Y:S02]  /*1f70*/  SHF.L.U32 R0, R10, 0x1f, RZ ;  /* 0x0000001f0a007819 */ /* 0x002fe400000006ff */
[----:B------:R-:W-:Y:S02]  /*1f80*/  LEA R4, R11, UR6, 0x4 ;  /* 0x000000060b047c11 */ /* 0x000fe4000f8e20ff */
[----:B--2-4-:R-:W1:Y:S02]  /*1f90*/  SYNCS.PHASECHK.TRANS64.TRYWAIT P0, [R3+URZ+0x50], R0 ;  /* 0x00005000030075a7 */ /* 0x014e6400080011ff */
[----:B-1----:R-:W-:Y:S05]  /*1fa0*/  @!P0 BRA `(.L_x_39) ;  /* 0x0000004400e48947 */ /* 0x002fea0003800000 */
.L_x_104:
[----:B------:R-:W2:Y:S01]  /*1fb0*/  LDS.128 R4, [R4+0xe0] ;  /* 0x0000e00004047984 */ /* 0x000ea20000000c00 */
[----:B------:R-:W-:Y:S01]  /*1fc0*/  UISETP.GE.AND UP0, UPT, UR40, 0x1, UPT ;  /* 0x000000012800788c */ /* 0x000fe2000bf06270 */
[----:B------:R-:W-:Y:S01]  /*1fd0*/  @!PT LDS RZ, [RZ] ;  /* 0x00000000fffff984 */ /* 0x000fe20000000800 */
[----:B------:R-:W-:Y:S01]  /*1fe0*/  @!PT LDS RZ, [RZ] ;  /* 0x00000000fffff984 */ /* 0x000fe20000000800 */
[----:B------:R-:W-:Y:S01]  /*1ff0*/  @!PT LDS RZ, [RZ] ;  /* 0x00000000fffff984 */ /* 0x000fe20000000800 */
[----:B------:R-:W-:Y:S01]  /*2000*/  @!PT LDS RZ, [RZ] ;  /* 0x00000000fffff984 */ /* 0x000fe20000000800 */
[----:B------:R3:W-:Y:S06]  /*2010*/  MEMBAR.ALL.CTA ;  /* 0x0000000000007992 */ /* 0x0007ec0000008000 */
[----:B---3--:R-:W3:Y:S01]  /*2020*/  FENCE.VIEW.ASYNC.S ;  /* 0x00000000000073c6 */ /* 0x008ee20000000000 */
[----:B--2---:R-:W-:-:S13]  /*2030*/  LOP3.LUT P0, RZ, R6, 0x1, RZ, 0xc0, !PT ;  /* 0x0000000106ff7812 */ /* 0x004fda000780c0ff */
[----:B---3--:R-:W-:Y:S01]  /*2040*/  VOTEU.ANY UP1, P0 ;  /* 0x0000000000ff7886 */ /* 0x008fe20000020100 */
[----:B------:R-:W-:-:S13]  /*2050*/  PLOP3.LUT P0, PT, PT, PT, UP1, 0x80, 0x8 ;  /* 0x000000000008781c */ /* 0x000fda0003f0f018 */
[----:B-1----:R-:W-:Y:S02]  /*2060*/  @P0 LOP3.LUT R0, R5, 0xffff, RZ, 0xc0, !PT ;  /* 0x0000ffff05000812 */ /* 0x002fe400078ec0ff */
[----:B------:R-:W-:Y:S02]  /*2070*/  @P0 MOV R2, R4 ;  /* 0x0000000400020202 */ /* 0x000fe40000000f00 */
[----:B------:R-:W-:Y:S01]  /*2080*/  @P0 R2UR UR7, R0 ;  /* 0x00000000000702ca */ /* 0x000fe200000e0000 */
[----:B------:R-:W-:Y:S01]  /*2090*/  VIADD R0, R3, 0x60 ;  /* 0x0000006003007836 */ /* 0x000fe20000000000 */
[----:B------:R-:W-:Y:S02]  /*20a0*/  @P0 SHF.R.U32.HI R4, RZ, 0x10, R5 ;  /* 0x00000010ff040819 */ /* 0x000fe40000011605 */
[----:B------:R-:W-:Y:S02]  /*20b0*/  @P0 R2UR UR8, R2 ;  /* 0x00000000020802ca */ /* 0x000fe400000e0000 */
[----:B------:R-:W-:-:S02]  /*20c0*/  PRMT R0, RZ, 0x654, R0 ;  /* 0x00000654ff007816 */ /* 0x000fc40000000000 */
[----:B------:R-:W-:Y:S02]  /*20d0*/  @P0 R2UR UR4, R4 ;  /* 0x00000000040402ca */ /* 0x000fe400000e0000 */
[----:B------:R1:W-:Y:S03]  /*20e0*/  SYNCS.ARRIVE.TRANS64.RED.A1T0 RZ, [R0+URZ], RZ ;  /* 0x000000ff00ff79a7 */ /* 0x0003e600081004ff */
[----:B------:R-:W-:-:S04]  /*20f0*/  @UP1 UMOV UR27, UR7 ;  /* 0x00000007001b1c82 */ /* 0x000fc80008000000 */
[----:B------:R-:W-:-:S04]  /*2100*/  @UP1 UMOV UR37, UR8 ;  /* 0x0000000800251c82 */ /* 0x000fc80008000000 */
[----:B------:R-:W-:Y:S01]  /*2110*/  @UP1 UMOV UR36, UR4 ;  /* 0x0000000400241c82 */ /* 0x000fe20008000000 */
[----:B------:R-:W-:Y:S05]  /*2120*/  BRA.U !UP0, `(.L_x_40) ;  /* 0x0000000108d47547 */ /* 0x000fea000b800000 */
[----:B------:R-:W2:Y:S01]  /*2130*/  LDCU.128 UR12, c[0x0][0xb10] ;  /* 0x00016200ff0c77ac */ /* 0x000ea20008000c00 */
[----:B------:R-:W3:Y:S01]  /*2140*/  LDCU UR26, c[0x0][0xb20] ;  /* 0x00016400ff1a77ac */ /* 0x000ee20008000800 */
[----:B------:R-:W4:Y:S01]  /*2150*/  LDCU UR20, c[0x0][0xb0c] ;  /* 0x00016180ff1477ac */ /* 0x000f220008000800 */
[----:B------:R-:W1:Y:S01]  /*2160*/  LDCU.64 UR10, c[0x0][0xb28] ;  /* 0x00016500ff0a77ac */ /* 0x000e620008000a00 */
[----:B------:R-:W-:Y:S02]  /*2170*/  UISETP.NE.AND UP3, UPT, UR40, 0x1, UPT ;  /* 0x000000012800788c */ /* 0x000fe4000bf65270 */
[----:B--2---:R-:W-:Y:S02]  /*2180*/  UIMAD.WIDE.U32 UR16, UR38, UR15, URZ ;  /* 0x0000000f261072a5 */ /* 0x004fe4000f8e00ff */
[----:B------:R-:W-:Y:S02]  /*2190*/  UIMAD.WIDE.U32 UR8, UR39, UR12, URZ ;  /* 0x0000000c270872a5 */ /* 0x000fe4000f8e00ff */
[----:B------:R-:W-:-:S02]  /*21a0*/  UISETP.NE.AND UP0, UPT, UR14, 0x1, UPT ;  /* 0x000000010e00788c */ /* 0x000fc4000bf05270 */
[----:B------:R-:W-:Y:S01]  /*21b0*/  UIMAD.WIDE.U32 UR22, UR27, UR15, URZ ;  /* 0x0000000f1b1672a5 */ /* 0x000fe2000f8e00ff */
[----:B------:R-:W-:Y:S02]  /*21c0*/  UMOV UR16, UR17 ;  /* 0x0000001100107c82 */ /* 0x000fe40008000000 */
[----:B------:R-:W-:Y:S01]  /*21d0*/  UMOV UR8, UR9 ;  /* 0x0000000900087c82 */ /* 0x000fe20008000000 */
[----:B---3--:R-:W-:Y:S02]  /*21e0*/  USHF.R.U32.HI UR16, URZ, UR26, UR16 ;  /* 0x0000001aff107299 */ /* 0x008fe40008011610 */
[----:B----4-:R-:W-:Y:S02]  /*21f0*/  UISETP.NE.AND UP2, UPT, UR20, 0x1, UPT ;  /* 0x000000011400788c */ /* 0x010fe4000bf45270 */
[----:B------:R-:W-:Y:S02]  /*2200*/  USHF.R.U32.HI UR8, URZ, UR13, UR8 ;  /* 0x0000000dff087299 */ /* 0x000fe40008011608 */
[----:B------:R-:W-:-:S02]  /*2210*/  USEL UR7, UR38, UR16, !UP0 ;  /* 0x0000001026077287 */ /* 0x000fc4000c000000 */
[----:B------:R-:W-:Y:S02]  /*2220*/  USEL UR8, UR39, UR8, !UP2 ;  /* 0x0000000827087287 */ /* 0x000fe4000d000000 */
[----:B-1----:R-:W-:Y:S01]  /*2230*/  UIMAD.WIDE.U32 UR16, UR7, UR10, URZ ;  /* 0x0000000a071072a5 */ /* 0x002fe2000f8e00ff */
[----:B------:R-:W-:Y:S01]  /*2240*/  UMOV UR4, UR23 ;  /* 0x0000001700047c82 */ /* 0x000fe20008000000 */
[----:B------:R-:W-:Y:S02]  /*2250*/  UIMAD.WIDE.U32 UR18, UR37, UR12, URZ ;  /* 0x0000000c251272a5 */ /* 0x000fe4000f8e00ff */
[----:B------:R-:W-:-:S03]  /*2260*/  UIMAD.WIDE.U32 UR22, UR8, UR10, URZ ;  /* 0x0000000a081672a5 */ /* 0x000fc6000f8e00ff */
[----:B------:R-:W-:Y:S01]  /*2270*/  UMOV UR16, UR17 ;  /* 0x0000001100107c82 */ /* 0x000fe20008000000 */
[----:B------:R-:W-:Y:S02]  /*2280*/  USHF.R.U32.HI UR4, URZ, UR26, UR4 ;  /* 0x0000001aff047299 */ /* 0x000fe40008011604 */
[----:B------:R-:W-:Y:S01]  /*2290*/  @UP3 USHF.R.U32.HI UR7, URZ, UR11, UR16 ;  /* 0x0000000bff073299 */ /* 0x000fe20008011610 */
[----:B------:R-:W-:Y:S01]  /*22a0*/  UMOV UR18, UR19 ;  /* 0x0000001300127c82 */ /* 0x000fe20008000000 */
[----:B------:R-:W-:Y:S01]  /*22b0*/  UMOV UR22, UR23 ;  /* 0x0000001700167c82 */ /* 0x000fe20008000000 */
[----:B------:R-:W-:Y:S02]  /*22c0*/  USHF.R.U32.HI UR13, URZ, UR13, UR18 ;  /* 0x0000000dff0d7299 */ /* 0x000fe40008011612 */
[----:B------:R-:W-:Y:S02]  /*22d0*/  USEL UR4, UR27, UR4, !UP0 ;  /* 0x000000041b047287 */ /* 0x000fe4000c000000 */
[----:B------:R-:W-:-:S02]  /*22e0*/  @UP3 USHF.R.U32.HI UR8, URZ, UR11, UR22 ;  /* 0x0000000bff083299 */ /* 0x000fc40008011616 */
[----:B------:R-:W-:Y:S02]  /*22f0*/  UIMAD UR9, UR40, UR7, URZ ;  /* 0x00000007280972a4 */ /* 0x000fe4000f8e02ff */
[----:B------:R-:W-:Y:S02]  /*2300*/  USEL UR7, UR37, UR13, !UP2 ;  /* 0x0000000d25077287 */ /* 0x000fe4000d000000 */
[----:B------:R-:W-:Y:S02]  /*2310*/  UIMAD UR12, UR40, UR8, URZ ;  /* 0x00000008280c72a4 */ /* 0x000fe4000f8e02ff */
[----:B------:R-:W-:Y:S02]  /*2320*/  UISETP.GE.AND UP0, UPT, UR4, UR9, UPT ;  /* 0x000000090400728c */ /* 0x000fe4000bf06270 */
[----:B------:R-:W-:Y:S02]  /*2330*/  UIMAD.WIDE.U32 UR16, UR4, UR10, URZ ;  /* 0x0000000a041072a5 */ /* 0x000fe4000f8e00ff */
[----:B------:R-:W-:-:S02]  /*2340*/  UISETP.GE.OR UP0, UPT, UR7, UR12, UP0 ;  /* 0x0000000c0700728c */ /* 0x000fc40008706670 */
        /* <DEDUP_REMOVED lines=19> */
.L_x_40:
[----:B------:R-:W2:Y:S02]  /*2480*/  LDCU UR4, c[0x0][0xb30] ;  /* 0x00016600ff0477ac */ /* 0x000ea40008000800 */
[----:B--2---:R-:W-:-:S09]  /*2490*/  UISETP.NE.AND UP0, UPT, UR4, 0x1, UPT ;  /* 0x000000010400788c */ /* 0x004fd2000bf05270 */
[----:B------:R-:W-:Y:S05]  /*24a0*/  BRA.U UP0, `(.L_x_41) ;  /* 0x0000000100447547 */ /* 0x000fea000b800000 */
[----:B------:R-:W2:Y:S01]  /*24b0*/  LDCU.128 UR12, c[0x0][0xb10] ;  /* 0x00016200ff0c77ac */ /* 0x000ea20008000c00 */
[----:B------:R-:W3:Y:S01]  /*24c0*/  LDCU UR16, c[0x0][0xb0c] ;  /* 0x00016180ff1077ac */ /* 0x000ee20008000800 */
[----:B------:R-:W4:Y:S01]  /*24d0*/  LDCU UR17, c[0x0][0xb20] ;  /* 0x00016400ff1177ac */ /* 0x000f220008000800 */
[----:B--2---:R-:W-:Y:S02]  /*24e0*/  UIMAD.WIDE.U32 UR10, UR37, UR12, URZ ;  /* 0x0000000c250a72a5 */ /* 0x004fe4000f8e00ff */
[----:B------:R-:W-:Y:S02]  /*24f0*/  UIMAD.WIDE.U32 UR8, UR27, UR15, URZ ;  /* 0x0000000f1b0872a5 */ /* 0x000fe4000f8e00ff */
[----:B---3--:R-:W-:Y:S02]  /*2500*/  UISETP.NE.AND UP2, UPT, UR16, 0x1, UPT ;  /* 0x000000011000788c */ /* 0x008fe4000bf45270 */
[----:B------:R-:W-:Y:S01]  /*2510*/  UISETP.NE.AND UP0, UPT, UR14, 0x1, UPT ;  /* 0x000000010e00788c */ /* 0x000fe2000bf05270 */
[----:B------:R-:W-:-:S02]  /*2520*/  UMOV UR7, UR11 ;  /* 0x0000000b00077c82 */ /* 0x000fc40008000000 */
[----:B------:R-:W-:Y:S01]  /*2530*/  UMOV UR4, UR9 ;  /* 0x0000000900047c82 */ /* 0x000fe20008000000 */
[----:B------:R-:W-:Y:S02]  /*2540*/  USHF.R.U32.HI UR7, URZ, UR13, UR7 ;  /* 0x0000000dff077299 */ /* 0x000fe40008011607 */
[----:B----4-:R-:W-:Y:S02]  /*2550*/  USHF.R.U32.HI UR4, URZ, UR17, UR4 ;  /* 0x00000011ff047299 */ /* 0x010fe40008011604 */
[----:B------:R-:W-:Y:S02]  /*2560*/  USEL UR7, UR37, UR7, !UP2 ;  /* 0x0000000725077287 */ /* 0x000fe4000d000000 */
[----:B------:R-:W-:-:S04]  /*2570*/  USEL UR4, UR27, UR4, !UP0 ;  /* 0x000000041b047287 */ /* 0x000fc8000c000000 */
[----:B------:R-:W-:Y:S02]  /*2580*/  UIADD3 UR8, UPT, UPT, UR7, -UR4, URZ ;  /* 0x8000000407087290 */ /* 0x000fe4000fffe0ff */
[----:B------:R-:W-:Y:S02]  /*2590*/  UIADD3 UR4, UPT, UPT, -UR7, UR4, URZ ;  /* 0x0000000407047290 */ /* 0x000fe4000fffe1ff */
[----:B------:R-:W-:Y:S02]  /*25a0*/  UIMAD UR27, UR8, UR14, UR27 ;  /* 0x0000000e081b72a4 */ /* 0x000fe4000f8e021b */
[----:B------:R-:W-:-:S12]  /*25b0*/  UIMAD UR37, UR4, UR16, UR37 ;  /* 0x00000010042572a4 */ /* 0x000fd8000f8e0225 */
.L_x_41:
[----:B------:R-:W-:Y:S01]  /*25c0*/  VIADD R11, R11, 0x1 ;  /* 0x000000010b0b7836 */ /* 0x000fe20000000000 */
[----:B------:R-:W-:Y:S01]  /*25d0*/  PLOP3.LUT P1, PT, PT, PT, PT, 0x80, 0x8 ;  /* 0x000000000008781c */ /* 0x000fe20003f2f070 */
[----:B------:R-:W-:Y:S02]  /*25e0*/  UIADD3 UR46, UPT, UPT, UR37, UR60, URZ ;  /* 0x0000003c252e7290 */ /* 0x000fe4000fffe0ff */
[----:B------:R-:W-:Y:S01]  /*25f0*/  UIADD3 UR45, UPT, UPT, UR27, UR57, URZ ;  /* 0x000000391b2d7290 */ /* 0x000fe2000fffe0ff */
[----:B------:R-:W-:-:S04]  /*2600*/  ISETP.NE.AND P0, PT, R11, 0x2, PT ;  /* 0x000000020b00780c */ /* 0x000fc80003f05270 */
[----:B-1----:R-:W-:Y:S02]  /*2610*/  SEL R0, RZ, 0x1, P0 ;  /* 0x00000001ff007807 */ /* 0x002fe40000000000 */
[----:B------:R-:W-:Y:S02]  /*2620*/  SEL R11, R11, RZ, P0 ;  /* 0x000000ff0b0b7207 */ /* 0x000fe40000000000 */
[----:B------:R-:W-:Y:S01]  /*2630*/  LOP3.LUT R10, R10, R0, RZ, 0x3c, !PT ;  /* 0x000000000a0a7212 */ /* 0x000fe200078e3cff */
[----:B------:R-:W-:Y:S06]  /*2640*/  BRA.U UP1, `(.L_x_42) ;  /* 0xfffffff101447547 */ /* 0x000fec000b83ffff */
[----:B------:R-:W-:Y:S01]  /*2650*/  UIADD3 UR6, UPT, UPT, UR6, 0x18, URZ ;  /* 0x0000001806067890 */ /* 0x000fe2000fffe0ff */
[----:B------:R-:W-:-:S03]  /*2660*/  SHF.L.U32 R2, R12, 0x1f, RZ ;  /* 0x0000001f0c027819 */ /* 0x000fc600000006ff */
[----:B------:R-:W-:-:S09]  /*2670*/  ULEA UR4, UR5, UR6, 0x3 ;  /* 0x0000000605047291 */ /* 0x000fd2000f8e18ff */
[----:B------:R-:W1:Y:S02]  /*2680*/  SYNCS.PHASECHK.TRANS64.TRYWAIT P0, [UR4], R2 ;  /* 0x00000002ff0075a7 */ /* 0x000e640008001104 */
[----:B-1----:R-:W-:Y:S05]  /*2690*/  @!P0 BRA `(.L_x_43) ;  /* 0x00000040003c8947 */ /* 0x002fea0003800000 */
.L_x_106:
[----:B------:R-:W-:-:S04]  /*26a0*/  UIADD3 UR4, UPT, UPT, UR5, 0x1, URZ ;  /* 0x0000000105047890 */ /* 0x000fc8000fffe0ff */
[----:B------:R-:W-:-:S04]  /*26b0*/  UISETP.NE.AND UP0, UPT, UR4, 0x3, UPT ;  /* 0x000000030400788c */ /* 0x000fc8000bf05270 */
[----:B------:R-:W-:Y:S02]  /*26c0*/  USEL UR7, URZ, 0x1, UP0 ;  /* 0x00000001ff077887 */ /* 0x000fe40008000000 */
[----:B------:R-:W-:-:S04]  /*26d0*/  USEL UR4, UR4, URZ, UP0 ;  /* 0x000000ff04047287 */ /* 0x000fc80008000000 */
[----:B------:R-:W-:Y:S01]  /*26e0*/  ULEA UR5, UR4, UR6, 0x3 ;  /* 0x0000000604057291 */ /* 0x000fe2000f8e18ff */
[----:B------:R-:W-:-:S04]  /*26f0*/  LOP3.LUT R12, R12, UR7, RZ, 0x3c, !PT ;  /* 0x000000070c0c7c12 */ /* 0x000fc8000f8e3cff */
[----:B-1----:R-:W-:-:S04]  /*2700*/  SHF.L.U32 R2, R12, 0x1f, RZ ;  /* 0x0000001f0c027819 */ /* 0x002fc800000006ff */
[----:B------:R-:W1:Y:S02]  /*2710*/  SYNCS.PHASECHK.TRANS64.TRYWAIT P0, [UR5], R2 ;  /* 0x00000002ff0075a7 */ /* 0x000e640008001105 */
[----:B-1----:R-:W-:Y:S05]  /*2720*/  @!P0 BRA `(.L_x_44) ;  /* 0x0000004000308947 */ /* 0x002fea0003800000 */
.L_x_108:
[----:B------:R-:W-:-:S04]  /*2730*/  UIADD3 UR4, UPT, UPT, UR4, 0x1, URZ ;  /* 0x0000000104047890 */ /* 0x000fc8000fffe0ff */
[----:B------:R-:W-:-:S04]  /*2740*/  UISETP.NE.AND UP0, UPT, UR4, 0x3, UPT ;  /* 0x000000030400788c */ /* 0x000fc8000bf05270 */
[----:B------:R-:W-:Y:S02]  /*2750*/  USEL UR5, URZ, 0x1, UP0 ;  /* 0x00000001ff057887 */ /* 0x000fe40008000000 */
[----:B------:R-:W-:-:S04]  /*2760*/  USEL UR4, UR4, URZ, UP0 ;  /* 0x000000ff04047287 */ /* 0x000fc80008000000 */
[----:B------:R-:W-:Y:S01]  /*2770*/  ULEA UR4, UR4, UR6, 0x3 ;  /* 0x0000000604047291 */ /* 0x000fe2000f8e18ff */
[----:B-1----:R-:W-:-:S04]  /*2780*/  LOP3.LUT R2, R12, UR5, RZ, 0x3c, !PT ;  /* 0x000000050c027c12 */ /* 0x002fc8000f8e3cff */
[----:B------:R-:W-:Y:S01]  /*2790*/  SHF.L.U32 R2, R2, 0x1f, RZ ;  /* 0x0000001f02027819 */ /* 0x000fe200000006ff */
[----:B------:R-:W-:-:S07]  /*27a0*/  IMAD.U32 R0, RZ, RZ, UR4 ;  /* 0x00000004ff007e24 */ /* 0x000fce000f8e00ff */
.L_x_45:
[----:B-1----:R1:W2:Y:S02]  /*27b0*/  SYNCS.PHASECHK.TRANS64.TRYWAIT P0, [R0+URZ], R2 ;  /* 0x00000002000075a7 */ /* 0x0022a400080011ff */
[----:B--2---:R-:W-:Y:S05]  /*27c0*/  @!P0 NANOSLEEP.SYNCS 0x989680 ;  /* 0x009896800000895d */ /* 0x004fea0003900000 */
[----:B------:R-:W2:Y:S02]  /*27d0*/  @!P0 SYNCS.PHASECHK.TRANS64 P0, [R0+URZ], R2 ;  /* 0x00000002000085a7 */ /* 0x000ea400080010ff */
[----:B--2---:R-:W-:Y:S05]  /*27e0*/  @P0 EXIT ;  /* 0x000000000000094d */ /* 0x004fea0003800000 */
[----:B------:R-:W-:Y:S05]  /*27f0*/  BRA `(.L_x_45) ;  /* 0xfffffffc00ec7947 */ /* 0x000fea000383ffff */
.L_x_22:
[----:B------:R-:W-:-:S04]  /*2800*/  UISETP.NE.AND UP0, UPT, UR48, URZ, UPT ;  /* 0x000000ff3000728c */ /* 0x000fc8000bf05270 */
[----:B------:R-:W-:-:S09]  /*2810*/  UISETP.NE.OR UP0, UPT, UR22, 0x1, UP0 ;  /* 0x000000011600788c */ /* 0x000fd20008705670 */
[----:B------:R-:W-:Y:S05]  /*2820*/  BRA.U UP0, `(.L_x_46) ;  /* 0x0000000500487547 */ /* 0x000fea000b800000 */
[----:B------:R-:W-:Y:S01]  /*2830*/  ISETP.GE.U32.AND P2, PT, R0, 0x2, PT ;  /* 0x000000020000780c */ /* 0x000fe20003f46070 */
[----:B------:R-:W-:Y:S01]  /*2840*/  IMAD.MOV.U32 R12, RZ, RZ, 0x1 ;  /* 0x00000001ff0c7424 */ /* 0x000fe200078e00ff */
[----:B------:R-:W-:Y:S02]  /*2850*/  CS2R R10, SRZ ;  /* 0x00000000000a7805 */ /* 0x000fe4000001ff00 */
[----:B------:R-:W-:Y:S01]  /*2860*/  CS2R R8, SRZ ;  /* 0x0000000000087805 */ /* 0x000fe2000001ff00 */
[----:B------:R-:W-:Y:S01]  /*2870*/  UMOV UR6, 0x400 ;  /* 0x0000040000067882 */ /* 0x000fe20000000000 */
[----:B------:R-:W-:Y:S01]  /*2880*/  UMOV UR5, URZ ;  /* 0x000000ff00057c82 */ /* 0x000fe20008000000 */
[----:B------:R-:W-:-:S12]  /*2890*/  ULEA UR6, UR48, UR6, 0x18 ;  /* 0x0000000630067291 */ /* 0x000fd8000f8ec0ff */
.L_x_50:
[----:B------:R-:W-:Y:S02]  /*28a0*/  LEA R2, R8, UR6, 0x3 ;  /* 0x0000000608027c11 */ /* 0x000fe4000f8e18ff */
[----:B------:R-:W-:-:S03]  /*28b0*/  SHF.L.U32 R4, R9, 0x1f, RZ ;  /* 0x0000001f09047819 */ /* 0x000fc600000006ff */
[----:B------:R-:W-:Y:S01]  /*28c0*/  VIADD R5, R2, 0xc0 ;  /* 0x000000c002057836 */ /* 0x000fe20000000000 */
[----:B------:R-:W1:Y:S02]  /*28d0*/  SYNCS.PHASECHK.TRANS64.TRYWAIT P0, [R2+URZ+0xb0], R4 ;  /* 0x0000b004020075a7 */ /* 0x000e6400080011ff */
[----:B-1----:R-:W-:Y:S05]  /*28e0*/  @!P0 BRA `(.L_x_47) ;  /* 0x0000003c00d88947 */ /* 0x002fea0003800000 */
.L_x_109:
[----:B------:R-:W-:Y:S01]  /*28f0*/  ULEA UR4, UR5, UR6, 0x3 ;  /* 0x0000000605047291 */ /* 0x000fe2000f8e18ff */
[----:B-1----:R-:W-:Y:S01]  /*2900*/  PRMT R2, RZ, 0x654, R5 ;  /* 0x00000654ff027816 */ /* 0x002fe20000000005 */
[----:B------:R-:W-:Y:S01]  /*2910*/  @!P2 IMAD.MOV.U32 R4, RZ, RZ, 0x10 ;  /* 0x00000010ff04a424 */ /* 0x000fe200078e00ff */
[----:B------:R-:W-:Y:S01]  /*2920*/  SHF.L.U32 R5, R12, 0x1f, RZ ;  /* 0x0000001f0c057819 */ /* 0x000fe200000006ff */
[----:B------:R-:W-:Y:S01]  /*2930*/  UIADD3 UR7, UPT, UPT, UR4, 0x50, URZ ;  /* 0x0000005004077890 */ /* 0x000fe2000fffe0ff */
[----:B------:R1:W-:Y:S05]  /*2940*/  SYNCS.ARRIVE.TRANS64.RED.A1T0 RZ, [R2+URZ], RZ ;  /* 0x000000ff02ff79a7 */ /* 0x0003ea00081004ff */
[----:B------:R-:W-:Y:S01]  /*2950*/  IMAD.U32 R6, RZ, RZ, UR7 ;  /* 0x00000007ff067e24 */ /* 0x000fe2000f8e00ff */
[----:B------:R-:W2:Y:S04]  /*2960*/  SYNCS.PHASECHK.TRANS64.TRYWAIT P0, [UR4+0x60], R5 ;  /* 0x00006005ff0075a7 */ /* 0x000ea80008001104 */
[----:B------:R-:W-:Y:S01]  /*2970*/  PRMT R6, R0, 0x654, R6 ;  /* 0x0000065400067816 */ /* 0x000fe20000000006 */
[----:B-12---:R-:W-:Y:S06]  /*2980*/  @!P0 BRA `(.L_x_48) ;  /* 0x0000003c00c48947 */ /* 0x006fec0003800000 */
.L_x_111:
[----:B------:R-:W-:Y:S01]  /*2990*/  ULEA UR8, UR5, UR6, 0x4 ;  /* 0x0000000605087291 */ /* 0x000fe2000f8e20ff */
[----:B------:R-:W-:Y:S01]  /*29a0*/  SEL R3, R6, R3, !P2 ;  /* 0x0000000306037207 */ /* 0x000fe20005000000 */
[----:B------:R-:W-:Y:S01]  /*29b0*/  UIADD3 UR9, UPT, UPT, UR4, 0x50, URZ ;  /* 0x0000005004097890 */ /* 0x000fe2000fffe0ff */
[----:B-1----:R-:W-:Y:S01]  /*29c0*/  LEA R2, R11, UR6, 0x3 ;  /* 0x000000060b027c11 */ /* 0x002fe2000f8e18ff */
[----:B------:R-:W-:Y:S01]  /*29d0*/  UIADD3 UR8, UPT, UPT, UR8, 0xe0, URZ ;  /* 0x000000e008087890 */ /* 0x000fe2000fffe0ff */
[----:B------:R1:W-:Y:S01]  /*29e0*/  @!P2 SYNCS.ARRIVE.TRANS64.RED RZ, [R3+URZ], R4 ;  /* 0x0000000403ffa9a7 */ /* 0x0003e200080004ff */
[----:B------:R-:W-:Y:S01]  /*29f0*/  UIADD3 UR4, UPT, UPT, UR5, 0x1, URZ ;  /* 0x0000000105047890 */ /* 0x000fe2000fffe0ff */
[----:B------:R-:W-:-:S03]  /*2a00*/  VIADD R8, R8, 0x1 ;  /* 0x0000000108087836 */ /* 0x000fc60000000000 */
[----:B------:R-:W-:Y:S02]  /*2a10*/  UISETP.NE.AND UP0, UPT, UR4, 0x2, UPT ;  /* 0x000000020400788c */ /* 0x000fe4000bf05270 */
[----:B------:R-:W-:Y:S01]  /*2a20*/  ISETP.NE.AND P0, PT, R8, 0x2, PT ;  /* 0x000000020800780c */ /* 0x000fe20003f05270 */
[----:B------:R-:W-:Y:S06]  /*2a30*/  UGETNEXTWORKID.BROADCAST [UR8], [UR9] ;  /* 0x00000000080073ca */ /* 0x000fec0008000100 */
[----:B------:R-:W-:Y:S02]  /*2a40*/  USEL UR7, URZ, 0x1, UP0 ;  /* 0x00000001ff077887 */ /* 0x000fe40008000000 */
[----:B------:R-:W-:-:S04]  /*2a50*/  USEL UR5, UR4, URZ, UP0 ;  /* 0x000000ff04057287 */ /* 0x000fc80008000000 */
[----:B------:R-:W-:Y:S02]  /*2a60*/  LOP3.LUT R12, R12, UR7, RZ, 0x3c, !PT ;  /* 0x000000070c0c7c12 */ /* 0x000fe4000f8e3cff */
[----:B-1----:R-:W-:-:S04]  /*2a70*/  SHF.L.U32 R4, R10, 0x1f, RZ ;  /* 0x0000001f0a047819 */ /* 0x002fc800000006ff */
[----:B------:R-:W1:Y:S02]  /*2a80*/  SYNCS.PHASECHK.TRANS64.TRYWAIT P1, [R2+URZ+0x50], R4 ;  /* 0x00005004020075a7 */ /* 0x000e6400080211ff */
[----:B-1----:R-:W-:Y:S05]  /*2a90*/  @!P1 BRA `(.L_x_49) ;  /* 0x0000003c00989947 */ /* 0x002fea0003800000 */
.L_x_112:
[C---:B-1----:R-:W-:Y:S01]  /*2aa0*/  LEA R4, R11.reuse, UR6, 0x4 ;  /* 0x000000060b047c11 */ /* 0x042fe2000f8e20ff */
[----:B------:R-:W-:Y:S01]  /*2ab0*/  VIADD R2, R2, 0x60 ;  /* 0x0000006002027836 */ /* 0x000fe20000000000 */
[----:B------:R-:W-:Y:S01]  /*2ac0*/  SEL R8, R8, RZ, P0 ;  /* 0x000000ff08087207 */ /* 0x000fe20000000000 */
[----:B------:R-:W-:-:S03]  /*2ad0*/  VIADD R11, R11, 0x1 ;  /* 0x000000010b0b7836 */ /* 0x000fc60000000000 */
[----:B------:R-:W1:Y:S01]  /*2ae0*/  LDS.128 R4, [R4+0xe0] ;  /* 0x0000e00004047984 */ /* 0x000e620000000c00 */
[----:B------:R-:W-:Y:S02]  /*2af0*/  PRMT R2, RZ, 0x654, R2 ;  /* 0x00000654ff027816 */ /* 0x000fe40000000002 */
[C---:B------:R-:W-:Y:S01]  /*2b00*/  ISETP.NE.AND P1, PT, R11.reuse, 0x2, PT ;  /* 0x000000020b00780c */ /* 0x040fe20003f25270 */
[----:B------:R-:W-:Y:S01]  /*2b10*/  @!PT LDS RZ, [RZ] ;  /* 0x00000000fffff984 */ /* 0x000fe20000000800 */
[----:B------:R-:W-:Y:S01]  /*2b20*/  @!PT LDS RZ, [RZ] ;  /* 0x00000000fffff984 */ /* 0x000fe20000000800 */
[----:B------:R-:W-:Y:S01]  /*2b30*/  @!PT LDS RZ, [RZ] ;  /* 0x00000000fffff984 */ /* 0x000fe20000000800 */
[----:B------:R-:W-:Y:S01]  /*2b40*/  @!PT LDS RZ, [RZ] ;  /* 0x00000000fffff984 */ /* 0x000fe20000000800 */
[----:B------:R2:W-:Y:S06]  /*2b50*/  MEMBAR.ALL.CTA ;  /* 0x0000000000007992 */ /* 0x0005ec0000008000 */
[----:B--2---:R-:W2:Y:S01]  /*2b60*/  FENCE.VIEW.ASYNC.S ;  /* 0x00000000000073c6 */ /* 0x004ea20000000000 */
[----:B------:R-:W-:Y:S01]  /*2b70*/  SEL R11, R11, RZ, P1 ;  /* 0x000000ff0b0b7207 */ /* 0x000fe20000800000 */
[----:B--2---:R2:W-:Y:S01]  /*2b80*/  SYNCS.ARRIVE.TRANS64.RED.A1T0 RZ, [R2+URZ], RZ ;  /* 0x000000ff02ff79a7 */ /* 0x0045e200081004ff */
[----:B-1----:R-:W-:-:S02]  /*2b90*/  LOP3.LUT P3, RZ, R6, 0x1, RZ, 0xc0, !PT ;  /* 0x0000000106ff7812 */ /* 0x002fc4000786c0ff */
[----:B------:R-:W-:-:S04]  /*2ba0*/  SEL R4, RZ, 0x1, P1 ;  /* 0x00000001ff047807 */ /* 0x000fc80000800000 */
[----:B------:R-:W-:Y:S02]  /*2bb0*/  LOP3.LUT R10, R10, R4, RZ, 0x3c, !PT ;  /* 0x000000040a0a7212 */ /* 0x000fe400078e3cff */
[----:B--2---:R-:W-:-:S04]  /*2bc0*/  SEL R2, RZ, 0x1, P0 ;  /* 0x00000001ff027807 */ /* 0x004fc80000000000 */
[----:B------:R-:W-:Y:S01]  /*2bd0*/  LOP3.LUT R9, R9, R2, RZ, 0x3c, !PT ;  /* 0x0000000209097212 */ /* 0x000fe200078e3cff */
[----:B------:R-:W-:Y:S06]  /*2be0*/  @P3 BRA `(.L_x_50) ;  /* 0xfffffffc002c3947 */ /* 0x000fec000383ffff */
[----:B------:R-:W-:Y:S01]  /*2bf0*/  ULEA UR4, UR5, UR6, 0x3 ;  /* 0x0000000605047291 */ /* 0x000fe2000f8e18ff */
[----:B------:R-:W-:-:S08]  /*2c00*/  SHF.L.U32 R2, R12, 0x1f, RZ ;  /* 0x0000001f0c027819 */ /* 0x000fd000000006ff */
[----:B------:R-:W1:Y:S02]  /*2c10*/  SYNCS.PHASECHK.TRANS64 P0, [UR4+0x60], R2 ;  /* 0x00006002ff0075a7 */ /* 0x000e640008001004 */
[----:B-1----:R-:W-:Y:S05]  /*2c20*/  @P0 BRA `(.L_x_51) ;  /* 0x0000000000080947 */ /* 0x002fea0003800000 */
[----:B------:R-:W1:Y:S02]  /*2c30*/  SYNCS.PHASECHK.TRANS64.TRYWAIT P0, [UR4+0x60], R2 ;  /* 0x00006002ff0075a7 */ /* 0x000e640008001104 */
[----:B-1----:R-:W-:Y:S05]  /*2c40*/  @!P0 BRA `(.L_x_52) ;  /* 0x0000003c00408947 */ /* 0x002fea0003800000 */
.L_x_51:
[----:B------:R-:W-:-:S04]  /*2c50*/  UIADD3 UR7, UPT, UPT, UR5, 0x1, URZ ;  /* 0x0000000105077890 */ /* 0x000fc8000fffe0ff */
[----:B------:R-:W-:-:S04]  /*2c60*/  UISETP.NE.AND UP0, UPT, UR7, 0x2, UPT ;  /* 0x000000020700788c */ /* 0x000fc8000bf05270 */
[----:B------:R-:W-:Y:S02]  /*2c70*/  USEL UR8, URZ, 0x1, UP0 ;  /* 0x00000001ff087887 */ /* 0x000fe40008000000 */
[----:B------:R-:W-:-:S04]  /*2c80*/  USEL UR7, UR7, URZ, UP0 ;  /* 0x000000ff07077287 */ /* 0x000fc80008000000 */
[----:B------:R-:W-:Y:S01]  /*2c90*/  ULEA UR7, UR7, UR6, 0x3 ;  /* 0x0000000607077291 */ /* 0x000fe2000f8e18ff */
[----:B-1----:R-:W-:-:S04]  /*2ca0*/  LOP3.LUT R2, R12, UR8, RZ, 0x3c, !PT ;  /* 0x000000080c027c12 */ /* 0x002fc8000f8e3cff */
[----:B------:R-:W-:-:S04]  /*2cb0*/  SHF.L.U32 R0, R2, 0x1f, RZ ;  /* 0x0000001f02007819 */ /* 0x000fc800000006ff */
[----:B------:R-:W1:Y:S02]  /*2cc0*/  SYNCS.PHASECHK.TRANS64 P0, [UR7+0x60], R0 ;  /* 0x00006000ff0075a7 */ /* 0x000e640008001007 */
[----:B-1----:R-:W-:Y:S05]  /*2cd0*/  @P0 EXIT ;  /* 0x000000000000094d */ /* 0x002fea0003800000 */
[----:B------:R-:W-:Y:S02]  /*2ce0*/  SHF.L.U32 R2, R2, 0x1f, RZ ;  /* 0x0000001f02027819 */ /* 0x000fe400000006ff */
[----:B------:R-:W-:-:S07]  /*2cf0*/  MOV R0, UR7 ;  /* 0x0000000700007c02 */ /* 0x000fce0008000f00 */
.L_x_53:
[----:B-1----:R1:W2:Y:S02]  /*2d00*/  SYNCS.PHASECHK.TRANS64.TRYWAIT P0, [R0+URZ+0x60], R2 ;  /* 0x00006002000075a7 */ /* 0x0022a400080011ff */
[----:B--2---:R-:W-:Y:S05]  /*2d10*/  @!P0 NANOSLEEP.SYNCS 0x989680 ;  /* 0x009896800000895d */ /* 0x004fea0003900000 */
[----:B------:R-:W2:Y:S02]  /*2d20*/  @!P0 SYNCS.PHASECHK.TRANS64 P0, [R0+URZ+0x60], R2 ;  /* 0x00006002000085a7 */ /* 0x000ea400080010ff */
[----:B--2---:R-:W-:Y:S05]  /*2d30*/  @P0 EXIT ;  /* 0x000000000000094d */ /* 0x004fea0003800000 */
[----:B------:R-:W-:Y:S05]  /*2d40*/  BRA `(.L_x_53) ;  /* 0xfffffffc00ec7947 */ /* 0x000fea000383ffff */
.L_x_46:
[----:B------:R-:W-:Y:S05]  /*2d50*/  BRA.U UP4, `(.L_x_54) ;  /* 0x0000000d049c7547 */ /* 0x000fea000b800000 */
[----:B------:R-:W-:Y:S01]  /*2d60*/  UMOV UR4, 0x40 ;  /* 0x0000004000047882 */ /* 0x000fe20000000000 */
[----:B------:R-:W-:Y:S01]  /*2d70*/  NOP ;  /* 0x0000000000007918 */ /* 0x000fe20000000000 */
[----:B------:R-:W-:Y:S01]  /*2d80*/  ULEA UR5, UR48, UR4, 0x18 ;  /* 0x0000000430057291 */ /* 0x000fe2000f8ec0ff */
[----:B------:R-:W-:Y:S02]  /*2d90*/  UMOV UR6, 0x400 ;  /* 0x0000040000067882 */ /* 0x000fe40000000000 */
[----:B------:R-:W-:-:S06]  /*2da0*/  ULEA UR6, UR48, UR6, 0x18 ;  /* 0x0000000630067291 */ /* 0x000fcc000f8ec0ff */
[----:B------:R-:W1:Y:S02]  /*2db0*/  LDS.U8 R0, [UR5+0x1c] ;  /* 0x00001c05ff007984 */ /* 0x000e640008000000 */
[----:B-1----:R-:W-:-:S13]  /*2dc0*/  ISETP.NE.AND P0, PT, R0, RZ, PT ;  /* 0x000000ff0000720c */ /* 0x002fda0003f05270 */
[----:B------:R-:W-:Y:S05]  /*2dd0*/  @P0 BRA `(.L_x_55) ;  /* 0x0000000000580947 */ /* 0x000fea0003800000 */
[----:B------:R-:W-:-:S13]  /*2de0*/  ELECT P0, URZ, PT ;  /* 0x0000000000ff782f */ /* 0x000fda0003800000 */
[----:B------:R-:W-:Y:S05]  /*2df0*/  @!P0 BRA `(.L_x_56) ;  /* 0x0000000000608947 */ /* 0x000fea0003800000 */
[----:B------:R-:W-:Y:S01]  /*2e00*/  UMOV UR4, 0x10 ;  /* 0x0000001000047882 */ /* 0x000fe20000000000 */
[----:B------:R-:W-:Y:S01]  /*2e10*/  HFMA2 R0, -RZ, RZ, 0, 5.9604644775390625e-08 ;  /* 0x00000001ff007431 */ /* 0x000fe200000001ff */
[----:B------:R-:W-:-:S03]  /*2e20*/  MOV R3, 0xffff ;  /* 0x0000ffff00037802 */ /* 0x000fc60000000f00 */
[----:B------:R-:W-:Y:S04]  /*2e30*/  DEPBAR.LE SB1, 0x36 ;  /* 0x00009d800000791a */ /* 0x000fe80000000000 */
[----:B------:R-:W1:Y:S02]  /*2e40*/  UTCATOMSWS.FIND_AND_SET.ALIGN UP0, UR4, UR4 ;  /* 0x00000004000475e3 */ /* 0x000e640008000800 */
[----:B-1----:R-:W-:Y:S01]  /*2e50*/  MOV R4, UR4 ;  /* 0x0000000400047c02 */ /* 0x002fe20008000f00 */
[----:B------:R-:W-:Y:S06]  /*2e60*/  BRA.U UP0, `(.L_x_57) ;  /* 0x0000000100187547 */ /* 0x000fec000b800000 */
.L_x_58:
[----:B------:R-:W-:Y:S05]  /*2e70*/  NANOSLEEP 0x64 ;  /* 0x000000640000795d */ /* 0x000fea0003800000 */
[----:B------:R-:W-:-:S05]  /*2e80*/  UMOV UR4, 0x10 ;  /* 0x0000001000047882 */ /* 0x000fca0000000000 */
[----:B------:R-:W-:Y:S04]  /*2e90*/  DEPBAR.LE SB1, 0x36 ;  /* 0x00009d800000791a */ /* 0x000fe80000000000 */
[----:B------:R-:W1:Y:S02]  /*2ea0*/  UTCATOMSWS.FIND_AND_SET.ALIGN UP0, UR4, UR4 ;  /* 0x00000004000475e3 */ /* 0x000e640008000800 */
[----:B-1----:R-:W-:Y:S01]  /*2eb0*/  MOV R4, UR4 ;  /* 0x0000000400047c02 */ /* 0x002fe20008000f00 */
[----:B------:R-:W-:Y:S05]  /*2ec0*/  BRA.U !UP0, `(.L_x_58) ;  /* 0xfffffffd08e87547 */ /* 0x000fea000b83ffff */
.L_x_57:
[-C--:B------:R-:W-:Y:S02]  /*2ed0*/  SHF.L.U32 R3, R3, R4.reuse, RZ ;  /* 0x0000000403037219 */ /* 0x080fe400000006ff */
[----:B------:R-:W-:Y:S01]  /*2ee0*/  SHF.L.U32 R0, R0, R4, RZ ;  /* 0x0000000400007219 */ /* 0x000fe200000006ff */
[----:B------:R-:W-:Y:S02]  /*2ef0*/  IMAD.SHL.U32 R4, R4, 0x20, RZ ;  /* 0x0000002004047824 */ /* 0x000fe400078e00ff */
[----:B------:R1:W-:Y:S04]  /*2f00*/  ATOMS.OR RZ, [UR5+0x14], R3 ;  /* 0x00001403ffff798c */ /* 0x0003e8000b000005 */
[----:B------:R1:W-:Y:S04]  /*2f10*/  ATOMS.OR RZ, [UR5+0x18], R0 ;  /* 0x00001800ffff798c */ /* 0x0003e8000b000005 */
[----:B------:R1:W-:Y:S01]  /*2f20*/  STS [UR6+0x100], R4 ;  /* 0x00010004ff007988 */ /* 0x0003e20008000806 */
[----:B------:R-:W-:Y:S05]  /*2f30*/  BRA `(.L_x_56) ;  /* 0x0000000000107947 */ /* 0x000fea0003800000 */
.L_x_55:
[----:B------:R-:W-:Y:S02]  /*2f40*/  MOV R0, 0xffffffff ;  /* 0xffffffff00007802 */ /* 0x000fe40000000f00 */
[----:B------:R-:W-:-:S03]  /*2f50*/  MOV R4, 0x2f80 ;  /* 0x00002f8000047802 */ /* 0x000fc60000000f00 */
[----:B------:R1:W-:Y:S04]  /*2f60*/  STS [UR6+0x100], R0 ;  /* 0x00010000ff007988 */ /* 0x0003e80008000806 */
[----:B-1---5:R-:W-:Y:S05]  /*2f70*/  CALL.REL.NOINC `($__internal_1_$__cuda_sm10x_tcgen05_guardrail_trap_phase_invalid_during_alloc) ;  /* 0x0000003c00c07944 */ /* 0x022fea0003c00000 */
.L_x_56:
[----:B------:R-:W-:Y:S05]  /*2f80*/  WARPSYNC.ALL ;  /* 0x0000000000007948 */ /* 0x000fea0003800000 */
[----:B------:R-:W2:Y:S01]  /*2f90*/  S2UR UR4, SR_CgaCtaId ;  /* 0x00000000000479c3 */ /* 0x000ea20000008800 */
[----:B------:R-:W-:Y:S01]  /*2fa0*/  UMOV UR17, 0x400 ;  /* 0x0000040000117882 */ /* 0x000fe20000000000 */
[----:B------:R-:W-:-:S06]  /*2fb0*/  NOP ;  /* 0x0000000000007918 */ /* 0x000fcc0000000000 */
[----:B------:R-:W-:Y:S06]  /*2fc0*/  BAR.ARV 0x6, 0xa0 ;  /* 0x0182800000007b1d */ /* 0x000fec0000002000 */
[----:B------:R-:W3:Y:S01]  /*2fd0*/  LDCU UR5, c[0x0][0x38c] ;  /* 0x00007180ff0577ac */ /* 0x000ee20008000800 */
[----:B------:R-:W-:Y:S01]  /*2fe0*/  LOP3.LUT R2, R2, 0xffff, RZ, 0xc0, !PT ;  /* 0x0000ffff02027812 */ /* 0x000fe200078ec0ff */
[----:B------:R-:W-:Y:S01]  /*2ff0*/  IMAD.MOV.U32 R11, RZ, RZ, 0x1 ;  /* 0x00000001ff0b7424 */ /* 0x000fe200078e00ff */
[----:B------:R-:W-:Y:S01]  /*3000*/  CS2R R8, SRZ ;  /* 0x0000000000087805 */ /* 0x000fe2000001ff00 */
[----:B------:R-:W4:Y:S01]  /*3010*/  LDCU UR8, c[0x0][0x38c] ;  /* 0x00007180ff0877ac */ /* 0x000f220008000800 */
[----:B------:R-:W-:Y:S01]  /*3020*/  R2UR UR19, R2 ;  /* 0x00000000021372ca */ /* 0x000fe200000e0000 */
[----:B------:R-:W-:Y:S01]  /*3030*/  IMAD.MOV.U32 R10, RZ, RZ, RZ ;  /* 0x000000ffff0a7224 */ /* 0x000fe200078e00ff */
[----:B------:R-:W-:Y:S01]  /*3040*/  UMOV UR22, URZ ;  /* 0x000000ff00167c82 */ /* 0x000fe20008000000 */
[----:B------:R-:W-:Y:S01]  /*3050*/  UMOV UR14, URZ ;  /* 0x000000ff000e7c82 */ /* 0x000fe20008000000 */
[----:B--2---:R-:W-:Y:S01]  /*3060*/  ULEA UR17, UR4, UR17, 0x18 ;  /* 0x0000001104117291 */ /* 0x004fe2000f8ec0ff */
[----:B------:R-:W-:Y:S01]  /*3070*/  UMOV UR26, 0x0 ;  /* 0x00000000001a7882 */ /* 0x000fe20000000000 */
[----:B------:R-:W-:-:S02]  /*3080*/  UMOV UR27, 0x4100010 ;  /* 0x04100010001b7882 */ /* 0x000fc40000000000 */
[----:B------:R-:W-:Y:S02]  /*3090*/  UIADD3 UR6, UPT, UPT, UR17, 0x2400, URZ ;  /* 0x0000240011067890 */ /* 0x000fe4000fffe0ff */
[----:B------:R-:W-:Y:S02]  /*30a0*/  UIADD3 UR7, UPT, UPT, UR17, 0x5400, URZ ;  /* 0x0000540011077890 */ /* 0x000fe4000fffe0ff */
[----:B---3--:R-:W-:Y:S01]  /*30b0*/  UIADD3 UR5, UPT, UPT, UR5, 0x3f, URZ ;  /* 0x0000003f05057890 */ /* 0x008fe2000fffe0ff */
[----:B-1----:R-:W1:Y:S01]  /*30c0*/  LDS R0, [UR17+0x100] ;  /* 0x00010011ff007984 */ /* 0x002e620008000800 */
[----:B------:R-:W-:Y:S02]  /*30d0*/  USHF.R.U32.HI UR6, URZ, 0x4, UR6 ;  /* 0x00000004ff067899 */ /* 0x000fe40008011606 */
[----:B------:R-:W-:Y:S02]  /*30e0*/  USHF.R.S32.HI UR4, URZ, 0x1f, UR5 ;  /* 0x0000001fff047899 */ /* 0x000fe40008011405 */
[----:B------:R-:W-:-:S02]  /*30f0*/  ULOP3.LUT UR6, UR6, 0x3fff, URZ, 0xc0, !UPT ;  /* 0x00003fff06067892 */ /* 0x000fc4000f8ec0ff */
[----:B------:R-:W-:Y:S02]  /*3100*/  ULEA.HI UR4, UR4, UR5, URZ, 0x6 ;  /* 0x0000000504047291 */ /* 0x000fe4000f8f30ff */
[----:B------:R-:W-:Y:S02]  /*3110*/  USHF.R.U32.HI UR5, URZ, 0x4, UR7 ;  /* 0x00000004ff057899 */ /* 0x000fe40008011607 */
[----:B------:R-:W-:Y:S02]  /*3120*/  USHF.R.S32.HI UR28, URZ, 0x6, UR4 ;  /* 0x00000006ff1c7899 */ /* 0x000fe40008011404 */
[----:B------:R-:W-:Y:S02]  /*3130*/  ULOP3.LUT UR5, UR5, 0x3fff, URZ, 0xc0, !UPT ;  /* 0x00003fff05057892 */ /* 0x000fe4000f8ec0ff */
[----:B------:R-:W-:Y:S02]  /*3140*/  UISETP.LT.AND UP0, UPT, UR28, 0x1, UPT ;  /* 0x000000011c00788c */ /* 0x000fe4000bf01270 */
[----:B------:R-:W-:-:S02]  /*3150*/  ULOP3.LUT UR20, UR6, 0x10000, URZ, 0xfc, !UPT ;  /* 0x0001000006147892 */ /* 0x000fc4000f8efcff */
[----:B------:R-:W-:Y:S02]  /*3160*/  USEL UR29, UR28, 0x1, !UP0 ;  /* 0x000000011c1d7887 */ /* 0x000fe4000c000000 */
[----:B------:R-:W-:Y:S02]  /*3170*/  ULOP3.LUT UR21, UR5, 0x10000, URZ, 0xfc, !UPT ;  /* 0x0001000005157892 */ /* 0x000fe4000f8efcff */
[----:B------:R-:W-:Y:S02]  /*3180*/  UIADD3 UR29, UPT, UPT, -UR29, URZ, URZ ;  /* 0x000000ff1d1d7290 */ /* 0x000fe4000fffe1ff */
[----:B----4-:R-:W-:Y:S01]  /*3190*/  UISETP.GE.AND UP4, UPT, UR8, 0x1, UPT ;  /* 0x000000010800788c */ /* 0x010fe2000bf86270 */
[----:B------:R-:W-:Y:S01]  /*31a0*/  UMOV UR24, 0x0 ;  /* 0x0000000000187882 */ /* 0x000fe20000000000 */
[----:B------:R-:W-:Y:S01]  /*31b0*/  UMOV UR25, 0x4100010 ;  /* 0x0410001000197882 */ /* 0x000fe20000000000 */
[----:B-1----:R-:W-:-:S15]  /*31c0*/  R2UR UR30, R0 ;  /* 0x00000000001e72ca */ /* 0x002fde00000e0000 */
.L_x_65:
[----:B------:R-:W-:Y:S02]  /*31d0*/  LEA R0, R10, UR17, 0x3 ;  /* 0x000000110a007c11 */ /* 0x000fe4000f8e18ff */
[----:B------:R-:W-:Y:S02]  /*31e0*/  SHF.L.U32 R2, R9, 0x1f, RZ ;  /* 0x0000001f09027819 */ /* 0x000fe400000006ff */
[----:B------:R-:W-:Y:S01]  /*31f0*/  PLOP3.LUT P0, PT, PT, PT, UP4, 0x80, 0x8 ;  /* 0x000000000008781c */ /* 0x000fe20003f0f048 */
[----:B------:R-:W-:Y:S01]  /*3200*/  VIADD R3, R0, 0x60 ;  /* 0x0000006000037836 */ /* 0x000fe20000000000 */
[----:B-1----:R-:W1:Y:S02]  /*3210*/  SYNCS.PHASECHK.TRANS64.TRYWAIT P1, [R0+URZ+0x50], R2 ;  /* 0x00005002000075a7 */ /* 0x002e6400080211ff */
[----:B-1-3--:R-:W-:Y:S09]  /*3220*/  @!P1 BRA `(.L_x_59) ;  /* 0x0000003400e09947 */ /* 0x00aff20003800000 */
.L_x_114:
[----:B------:R-:W-:Y:S01]  /*3230*/  LEA R4, R10, UR17, 0x4 ;  /* 0x000000110a047c11 */ /* 0x000fe2000f8e20ff */
[----:B------:R-:W-:Y:S01]  /*3240*/  @UP4 ULEA UR4, UR14, UR17, 0x3 ;  /* 0x000000110e044291 */ /* 0x000fe2000f8e18ff */
[----:B------:R-:W-:Y:S01]  /*3250*/  PLOP3.LUT P2, PT, PT, PT, PT, 0x80, 0x8 ;  /* 0x000000000008781c */ /* 0x000fe20003f4f070 */
[----:B------:R-:W-:Y:S01]  /*3260*/  ULEA UR23, UR22, UR17, 0x3 ;  /* 0x0000001116177291 */ /* 0x000fe2000f8e18ff */
[----:B------:R-:W-:Y:S02]  /*3270*/  PRMT R3, RZ, 0x654, R3 ;  /* 0x00000654ff037816 */ /* 0x000fe40000000003 */
[----:B------:R-:W2:Y:S01]  /*3280*/  LDS.128 R4, [R4+0xe0] ;  /* 0x0000e00004047984 */ /* 0x000ea20000000c00 */
[----:B-1----:R-:W-:Y:S02]  /*3290*/  @P0 SHF.L.U32 R2, R8, 0x1f, RZ ;  /* 0x0000001f08020819 */ /* 0x002fe400000006ff */
[----:B------:R-:W-:Y:S01]  /*32a0*/  SHF.L.U32 R0, R11, 0x1f, RZ ;  /* 0x0000001f0b007819 */ /* 0x000fe200000006ff */
[----:B------:R-:W-:Y:S01]  /*32b0*/  @!PT LDS RZ, [RZ] ;  /* 0x00000000fffff984 */ /* 0x000fe20000000800 */
[----:B------:R-:W-:Y:S01]  /*32c0*/  @!PT LDS RZ, [RZ] ;  /* 0x00000000fffff984 */ /* 0x000fe20000000800 */
[----:B------:R-:W-:Y:S01]  /*32d0*/  @!PT LDS RZ, [RZ] ;  /* 0x00000000fffff984 */ /* 0x000fe20000000800 */
[----:B------:R-:W-:Y:S01]  /*32e0*/  @!PT LDS RZ, [RZ] ;  /* 0x00000000fffff984 */ /* 0x000fe20000000800 */
[----:B------:R1:W-:Y:S06]  /*32f0*/  MEMBAR.ALL.CTA ;  /* 0x0000000000007992 */ /* 0x0003ec0000008000 */
[----:B-1----:R-:W1:Y:S02]  /*3300*/  FENCE.VIEW.ASYNC.S ;  /* 0x00000000000073c6 */ /* 0x002e640000000000 */
[----:B-1----:R1:W-:Y:S01]  /*3310*/  SYNCS.ARRIVE.TRANS64.RED.A1T0 RZ, [R3+URZ], RZ ;  /* 0x000000ff03ff79a7 */ /* 0x0023e200081004ff */
[----:B------:R1:W3:Y:S01]  /*3320*/  @P0 SYNCS.PHASECHK.TRANS64.TRYWAIT P2, [UR4], R2 ;  /* 0x00000002ff0005a7 */ /* 0x0002e20008041104 */
[----:B------:R-:W-:Y:S01]  /*3330*/  ULEA.HI UR4, UR22, UR22, URZ, 0x1 ;  /* 0x0000001616047291 */ /* 0x000fe2000f8f08ff */
[----:B--2---:R-:W-:-:S03]  /*3340*/  LOP3.LUT P1, RZ, R6, 0x1, RZ, 0xc0, !PT ;  /* 0x0000000106ff7812 */ /* 0x004fc6000782c0ff */
[----:B------:R-:W-:Y:S02]  /*3350*/  USHF.L.U32 UR18, UR4, 0x5, URZ ;  /* 0x0000000504127899 */ /* 0x000fe400080006ff */
[----:B------:R-:W-:Y:S02]  /*3360*/  ULOP3.LUT UR4, UR4, 0xffe, URZ, 0xc0, !UPT ;  /* 0x00000ffe04047892 */ /* 0x000fe4000f8ec0ff */
[----:B------:R-:W-:Y:S02]  /*3370*/  ULOP3.LUT UR18, UR18, 0xffffffc0, URZ, 0xc0, !UPT ;  /* 0xffffffc012127892 */ /* 0x000fe4000f8ec0ff */
[----:B------:R-:W-:Y:S02]  /*3380*/  UIADD3 UR4, UPT, UPT, -UR4, UR22, URZ ;  /* 0x0000001604047290 */ /* 0x000fe4000fffe1ff */
[----:B------:R-:W-:Y:S01]  /*3390*/  UIADD3 UR18, UPT, UPT, UR30, UR18, URZ ;  /* 0x000000121e127290 */ /* 0x000fe2000fffe0ff */
[----:B------:R-:W2:Y:S03]  /*33a0*/  SYNCS.PHASECHK.TRANS64.TRYWAIT P0, [UR23+0x90], R0 ;  /* 0x00009000ff0075a7 */ /* 0x000ea60008001117 */
[----:B------:R-:W-:Y:S01]  /*33b0*/  ULEA UR18, UR4, UR18, 0x14 ;  /* 0x0000001204127291 */ /* 0x000fe2000f8ea0ff */
[----:B-123--:R-:W-:Y:S11]  /*33c0*/  @!P0 BRA `(.L_x_60) ;  /* 0x00000034008c8947 */ /* 0x00eff60003800000 */
.L_x_116:
[----:B------:R-:W-:Y:S01]  /*33d0*/  IADD3 R10, PT, PT, R10, 0x1, RZ ;  /* 0x000000010a0a7810 */ /* 0x000fe20007ffe0ff */
[----:B------:R-:W-:Y:S06]  /*33e0*/  BRA.U !UP4, `(.L_x_61) ;  /* 0x000000010c987547 */ /* 0x000fec000b800000 */
[----:B------:R-:W-:Y:S01]  /*33f0*/  UPLOP3.LUT UP2, UPT, UPT, UPT, UPT, 0x40, 0x4 ;  /* 0x000000000004789c */ /* 0x000fe20003f4e870 */
[----:B------:R-:W-:Y:S01]  /*3400*/  UMOV UR16, UR29 ;  /* 0x0000001d00107c82 */ /* 0x000fe20008000000 */
[----:B------:R-:W-:Y:S01]  /*3410*/  UMOV UR15, UR28 ;  /* 0x0000001c000f7c82 */ /* 0x000fe20008000000 */
[----:B------:R-:W-:-:S08]  /*3420*/  UMOV UR6, UR14 ;  /* 0x0000000e00067c82 */ /* 0x000fd00008000000 */
.L_x_64:
[----:B------:R-:W-:Y:S02]  /*3430*/  UIADD3 UR16, UPT, UPT, UR16, 0x1, URZ ;  /* 0x0000000110107890 */ /* 0x000fe4000fffe0ff */
[----:B--2---:R-:W-:Y:S02]  /*3440*/  ULEA UR5, UR6, UR17, 0x3 ;  /* 0x0000001106057291 */ /* 0x004fe4000f8e18ff */
[----:B------:R-:W-:Y:S01]  /*3450*/  UISETP.NE.AND UP3, UPT, UR16, URZ, UPT ;  /* 0x000000ff1000728c */ /* 0x000fe2000bf65270 */
[----:B---3--:R-:W-:Y:S10]  /*3460*/  @P2 BRA `(.L_x_62) ;  /* 0x00000000000c2947 */ /* 0x008ff40003800000 */
[----:B-1----:R-:W-:Y:S04]  /*3470*/  SHF.L.U32 R2, R8, 0x1f, RZ ;  /* 0x0000001f08027819 */ /* 0x002fe800000006ff */
[----:B------:R-:W1:Y:S02]  /*3480*/  SYNCS.PHASECHK.TRANS64.TRYWAIT P0, [UR5], R2 ;  /* 0x00000002ff0075a7 */ /* 0x000e640008001105 */
[----:B-1----:R-:W-:Y:S05]  /*3490*/  @!P0 BRA `(.L_x_63) ;  /* 0x0000003400708947 */ /* 0x002fea0003800000 */
.L_x_62:
[----:B------:R-:W-:Y:S01]  /*34a0*/  UISETP.NE.AND UP0, UPT, UR15, 0x1, UPT ;  /* 0x000000010f00788c */ /* 0x000fe2000bf05270 */
[----:B------:R-:W-:Y:S01]  /*34b0*/  PLOP3.LUT P2, PT, PT, PT, PT, 0x80, 0x8 ;  /* 0x000000000008781c */ /* 0x000fe20003f4f070 */
[----:B------:R-:W-:Y:S02]  /*34c0*/  UIADD3 UR4, UPT, UPT, UR6, 0x1, URZ ;  /* 0x0000000106047890 */ /* 0x000fe4000fffe0ff */
[----:B------:R-:W-:Y:S02]  /*34d0*/  ULEA UR12, UR6, UR21, 0x8 ;  /* 0x00000015060c7291 */ /* 0x000fe4000f8e40ff */
[----:B------:R-:W-:Y:S01]  /*34e0*/  UISETP.NE.AND UP1, UPT, UR4, 0x3, UPT ;  /* 0x000000030400788c */ /* 0x000fe2000bf25270 */
[----:B------:R-:W-:Y:S01]  /*34f0*/  PLOP3.LUT P0, PT, PT, PT, UP0, 0x80, 0x8 ;  /* 0x000000000008781c */ /* 0x000fe20003f0f008 */
[----:B------:R-:W-:Y:S02]  /*3500*/  UIADD3 UR10, UPT, UPT, UR12, 0x2, URZ ;  /* 0x000000020c0a7890 */ /* 0x000fe4000fffe0ff */
[----:B------:R-:W-:Y:S02]  /*3510*/  USEL UR7, URZ, 0x1, UP1 ;  /* 0x00000001ff077887 */ /* 0x000fe40008800000 */
[----:B------:R-:W-:Y:S02]  /*3520*/  USEL UR14, UR4, URZ, UP1 ;  /* 0x000000ff040e7287 */ /* 0x000fe40008800000 */
[----:B------:R-:W-:Y:S02]  /*3530*/  UIADD3 UR15, UPT, UPT, UR15, -0x1, URZ ;  /* 0xffffffff0f0f7890 */ /* 0x000fe4000fffe0ff */
[----:B------:R-:W-:Y:S01]  /*3540*/  @UP0 ULEA UR4, UR14, UR17, 0x3 ;  /* 0x000000110e040291 */ /* 0x000fe2000f8e18ff */
[----:B------:R-:W-:Y:S01]  /*3550*/  LOP3.LUT R8, R8, UR7, RZ, 0x3c, !PT ;  /* 0x0000000708087c12 */ /* 0x000fe2000f8e3cff */
[----:B------:R-:W-:Y:S01]  /*3560*/  UIADD3 UR7, UPT, UPT, UR5, 0x18, URZ ;  /* 0x0000001805077890 */ /* 0x000fe2000fffe0ff */
[----:B------:R-:W-:Y:S02]  /*3570*/  UMOV UR13, 0x80004020 ;  /* 0x80004020000d7882 */ /* 0x000fe40000000000 */
[----:B-1----:R-:W-:Y:S01]  /*3580*/  @P0 SHF.L.U32 R0, R8, 0x1f, RZ ;  /* 0x0000001f08000819 */ /* 0x002fe200000006ff */
[----:B------:R-:W-:Y:S01]  /*3590*/  UMOV UR5, 0x80004020 ;  /* 0x8000402000057882 */ /* 0x000fe20000000000 */
[----:B------:R-:W-:Y:S01]  /*35a0*/  UMOV UR11, 0x80004020 ;  /* 0x80004020000b7882 */ /* 0x000fe20000000000 */
[----:B------:R-:W-:Y:S01]  /*35b0*/  UMOV UR9, 0x80004020 ;  /* 0x8000402000097882 */ /* 0x000fe20000000000 */
[----:B------:R2:W3:Y:S01]  /*35c0*/  @P0 SYNCS.PHASECHK.TRANS64.TRYWAIT P2, [UR4], R0 ;  /* 0x00000000ff0005a7 */ /* 0x0004e20008041104 */
[----:B------:R-:W-:Y:S03]  /*35d0*/  ULEA UR4, UR6, UR20, 0x8 ;  /* 0x0000001406047291 */ /* 0x000fe6000f8e40ff */
[----:B------:R-:W-:Y:S01]  /*35e0*/  UMOV UR6, UR14 ;  /* 0x0000000e00067c82 */ /* 0x000fe20008000000 */
[----:B------:R-:W-:Y:S05]  /*35f0*/  UIADD3 UR8, UPT, UPT, UR4, 0x2, URZ ;  /* 0x0000000204087890 */ /* 0x000fea000fffe0ff */
[----:B------:R2:W-:Y:S01]  /*3600*/  UTCQMMA gdesc[UR4], gdesc[UR12], tmem[UR18], tmem[UR26], idesc[UR27], UP2 ;  /* 0x00ff1a0c040075ea */ /* 0x0005e20009000312 */
[----:B------:R-:W-:Y:S03]  /*3610*/  UPLOP3.LUT UP2, UPT, UPT, UPT, UPT, 0x80, 0x8 ;  /* 0x000000000008789c */ /* 0x000fe60003f4f070 */
[----:B------:R2:W-:Y:S01]  /*3620*/  UTCQMMA gdesc[UR8], gdesc[UR10], tmem[UR18], tmem[UR24], idesc[UR25], UPT ;  /* 0x00ff180a080075ea */ /* 0x0005e2000b800312 */
[----:B------:R2:W-:Y:S01]  /*3630*/  UTCBAR.MULTICAST [UR7], URZ, UR19 ;  /* 0x000000ff070073e9 */ /* 0x0005e20008000813 */
[----:B------:R-:W-:Y:S06]  /*3640*/  BRA.U UP3, `(.L_x_64) ;  /* 0xfffffffd03787547 */ /* 0x000fec000b83ffff */
.L_x_61:
[----:B--2---:R-:W-:Y:S01]  /*3650*/  UIADD3 UR4, UPT, UPT, UR22, 0x1, URZ ;  /* 0x0000000116047890 */ /* 0x004fe2000fffe0ff */
[C---:B------:R-:W-:Y:S01]  /*3660*/  ISETP.NE.AND P0, PT, R10.reuse, 0x2, PT ;  /* 0x000000020a00780c */ /* 0x040fe20003f05270 */
[----:B------:R-:W-:Y:S02]  /*3670*/  UIADD3 UR5, UPT, UPT, UR23, 0x70, URZ ;  /* 0x0000007017057890 */ /* 0x000fe4000fffe0ff */
[----:B------:R-:W-:Y:S01]  /*3680*/  UISETP.NE.AND UP0, UPT, UR4, 0x4, UPT ;  /* 0x000000040400788c */ /* 0x000fe2000bf05270 */
[----:B-1----:R-:W-:Y:S02]  /*3690*/  SEL R0, RZ, 0x1, P0 ;  /* 0x00000001ff007807 */ /* 0x002fe40000000000 */
[----:B------:R-:W-:Y:S01]  /*36a0*/  SEL R10, R10, RZ, P0 ;  /* 0x000000ff0a0a7207 */ /* 0x000fe20000000000 */
[----:B------:R-:W-:Y:S01]  /*36b0*/  USEL UR6, URZ, 0x1, UP0 ;  /* 0x00000001ff067887 */ /* 0x000fe20008000000 */
[----:B------:R-:W-:Y:S01]  /*36c0*/  LOP3.LUT R9, R9, R0, RZ, 0x3c, !PT ;  /* 0x0000000009097212 */ /* 0x000fe200078e3cff */
[----:B------:R-:W-:Y:S01]  /*36d0*/  USEL UR22, UR4, URZ, UP0 ;  /* 0x000000ff04167287 */ /* 0x000fe20008000000 */
[----:B------:R1:W-:Y:S03]  /*36e0*/  UTCBAR [UR5], URZ ;  /* 0x000000ff050073e9 */ /* 0x0003e600080000ff */
[----:B------:R-:W-:Y:S01]  /*36f0*/  LOP3.LUT R11, R11, UR6, RZ, 0x3c, !PT ;  /* 0x000000060b0b7c12 */ /* 0x000fe2000f8e3cff */
[----:B------:R-:W-:Y:S07]  /*3700*/  @P1 BRA `(.L_x_65) ;  /* 0xfffffff800b01947 */ /* 0x000fee000383ffff */
[----:B------:R-:W2:Y:S01]  /*3710*/  S2UR UR8, SR_CgaCtaId ;  /* 0x00000000000879c3 */ /* 0x000ea20000008800 */
[----:B------:R-:W-:Y:S01]  /*3720*/  ELECT P0, URZ, PT ;  /* 0x0000000000ff782f */ /* 0x000fe20003800000 */
[----:B------:R-:W-:Y:S01]  /*3730*/  IMAD.MOV.U32 R0, RZ, RZ, 0x1 ;  /* 0x00000001ff007424 */ /* 0x000fe200078e00ff */
[----:B------:R-:W-:Y:S01]  /*3740*/  UIADD3 UR17, UPT, UPT, UR17, 0x90, URZ ;  /* 0x0000009011117890 */ /* 0x000fe2000fffe0ff */
[----:B------:R-:W-:Y:S01]  /*3750*/  SHF.L.U32 R2, R11, 0x1f, RZ ;  /* 0x0000001f0b027819 */ /* 0x000fe200000006ff */
[----:B------:R-:W-:-:S03]  /*3760*/  UMOV UR4, 0x40 ;  /* 0x0000004000047882 */ /* 0x000fc60000000000 */
[----:B------:R-:W-:Y:S01]  /*3770*/  UVIRTCOUNT.DEALLOC.SMPOOL 0x80 ;  /* 0x000000800000784c */ /* 0x000fe20000000000 */
[----:B--2---:R-:W-:Y:S02]  /*3780*/  ULEA UR8, UR8, UR4, 0x18 ;  /* 0x0000000408087291 */ /* 0x004fe4000f8ec0ff */
[----:B------:R-:W-:-:S07]  /*3790*/  ULEA UR4, UR22, UR17, 0x3 ;  /* 0x0000001116047291 */ /* 0x000fce000f8e18ff */
[----:B------:R2:W-:Y:S02]  /*37a0*/  @P0 STS.U8 [UR8+0x1c], R0 ;  /* 0x00001c00ff000988 */ /* 0x0005e40008000008 */
[----:B------:R-:W4:Y:S02]  /*37b0*/  SYNCS.PHASECHK.TRANS64.TRYWAIT P0, [UR4], R2 ;  /* 0x00000002ff0075a7 */ /* 0x000f240008001104 */
[----:B--2-4-:R-:W-:Y:S05]  /*37c0*/  @!P0 BRA `(.L_x_66) ;  /* 0x0000003000bc8947 */ /* 0x014fea0003800000 */
.L_x_119:
[----:B------:R-:W-:-:S04]  /*37d0*/  UIADD3 UR4, UPT, UPT, UR22, 0x1, URZ ;  /* 0x0000000116047890 */ /* 0x000fc8000fffe0ff */
[----:B------:R-:W-:-:S04]  /*37e0*/  UISETP.NE.AND UP0, UPT, UR4, 0x4, UPT ;  /* 0x000000040400788c */ /* 0x000fc8000bf05270 */
[----:B------:R-:W-:Y:S02]  /*37f0*/  USEL UR6, URZ, 0x1, UP0 ;  /* 0x00000001ff067887 */ /* 0x000fe40008000000 */
[----:B------:R-:W-:-:S04]  /*3800*/  USEL UR4, UR4, URZ, UP0 ;  /* 0x000000ff04047287 */ /* 0x000fc80008000000 */
[----:B-1----:R-:W-:Y:S01]  /*3810*/  ULEA UR5, UR4, UR17, 0x3 ;  /* 0x0000001104057291 */ /* 0x002fe2000f8e18ff */
[----:B--2---:R-:W-:-:S04]  /*3820*/  LOP3.LUT R2, R11, UR6, RZ, 0x3c, !PT ;  /* 0x000000060b027c12 */ /* 0x004fc8000f8e3cff */
[----:B------:R-:W-:-:S04]  /*3830*/  SHF.L.U32 R3, R2, 0x1f, RZ ;  /* 0x0000001f02037819 */ /* 0x000fc800000006ff */
[----:B------:R-:W1:Y:S02]  /*3840*/  SYNCS.PHASECHK.TRANS64.TRYWAIT P0, [UR5], R3 ;  /* 0x00000003ff0075a7 */ /* 0x000e640008001105 */
[----:B-1----:R-:W-:Y:S05]  /*3850*/  @!P0 BRA `(.L_x_67) ;  /* 0x0000003000b08947 */ /* 0x002fea0003800000 */
.L_x_121:
        /* <DEDUP_REMOVED lines=9> */
.L_x_123:
[----:B------:R-:W-:-:S04]  /*38f0*/  UIADD3 UR4, UPT, UPT, UR4, 0x1, URZ ;  /* 0x0000000104047890 */ /* 0x000fc8000fffe0ff */
[----:B------:R-:W-:-:S04]  /*3900*/  UISETP.NE.AND UP0, UPT, UR4, 0x4, UPT ;  /* 0x000000040400788c */ /* 0x000fc8000bf05270 */
[----:B------:R-:W-:Y:S02]  /*3910*/  USEL UR5, URZ, 0x1, UP0 ;  /* 0x00000001ff057887 */ /* 0x000fe40008000000 */
[----:B------:R-:W-:-:S04]  /*3920*/  USEL UR4, UR4, URZ, UP0 ;  /* 0x000000ff04047287 */ /* 0x000fc80008000000 */
[----:B------:R-:W-:Y:S01]  /*3930*/  ULEA UR4, UR4, UR17, 0x3 ;  /* 0x0000001104047291 */ /* 0x000fe2000f8e18ff */
[----:B------:R-:W-:-:S04]  /*3940*/  LOP3.LUT R2, R2, UR5, RZ, 0x3c, !PT ;  /* 0x0000000502027c12 */ /* 0x000fc8000f8e3cff */
[----:B------:R-:W-:-:S04]  /*3950*/  SHF.L.U32 R2, R2, 0x1f, RZ ;  /* 0x0000001f02027819 */ /* 0x000fc800000006ff */
[----:B------:R-:W2:Y:S02]  /*3960*/  SYNCS.PHASECHK.TRANS64.TRYWAIT P0, [UR4], R2 ;  /* 0x00000002ff0075a7 */ /* 0x000ea40008001104 */
[----:B--2---:R-:W-:Y:S05]  /*3970*/  @!P0 BRA `(.L_x_69) ;  /* 0x0000003000988947 */ /* 0x004fea0003800000 */
.L_x_125:
[----:B------:R-:W-:Y:S01]  /*3980*/  NOP ;  /* 0x0000000000007918 */ /* 0x000fe20000000000 */
[----:B-1----:R-:W1:Y:S01]  /*3990*/  LDS R0, [UR8+0x14] ;  /* 0x00001408ff007984 */ /* 0x002e620008000800 */
[----:B------:R-:W-:Y:S01]  /*39a0*/  ULOP3.LUT UR4, UR30, 0xffff, URZ, 0xc0, !UPT ;  /* 0x0000ffff1e047892 */ /* 0x000fe2000f8ec0ff */
[----:B------:R-:W-:Y:S01]  /*39b0*/  UMOV UR5, 0xffff ;  /* 0x0000ffff00057882 */ /* 0x000fe20000000000 */
[----:B------:R-:W-:Y:S02]  /*39c0*/  UMOV UR6, 0x1 ;  /* 0x0000000100067882 */ /* 0x000fe40000000000 */
[----:B------:R-:W-:-:S04]  /*39d0*/  USHF.R.U32.HI UR4, URZ, 0x5, UR4 ;  /* 0x00000005ff047899 */ /* 0x000fc80008011604 */
[----:B------:R-:W-:Y:S02]  /*39e0*/  USHF.L.U32 UR5, UR5, UR4, URZ ;  /* 0x0000000405057299 */ /* 0x000fe400080006ff */
[----:B------:R-:W-:-:S04]  /*39f0*/  USHF.L.U32 UR4, UR6, UR4, URZ ;  /* 0x0000000406047299 */ /* 0x000fc800080006ff */
[----:B-1----:R-:W-:-:S04]  /*3a00*/  LOP3.LUT R0, R0, UR5, RZ, 0xc0, !PT ;  /* 0x0000000500007c12 */ /* 0x002fc8000f8ec0ff */
[----:B------:R-:W-:-:S13]  /*3a10*/  ISETP.NE.AND P0, PT, R0, UR5, PT ;  /* 0x0000000500007c0c */ /* 0x000fda000bf05270 */
[----:B------:R-:W-:Y:S05]  /*3a20*/  @P0 BRA `(.L_x_70) ;  /* 0x0000000000580947 */ /* 0x000fea0003800000 */
[----:B------:R-:W1:Y:S02]  /*3a30*/  LDS R0, [UR8+0x18] ;  /* 0x00001808ff007984 */ /* 0x000e640008000800 */
[----:B-1----:R-:W-:-:S04]  /*3a40*/  LOP3.LUT R0, R0, UR4, RZ, 0xc0, !PT ;  /* 0x0000000400007c12 */ /* 0x002fc8000f8ec0ff */
[----:B------:R-:W-:-:S13]  /*3a50*/  ISETP.NE.AND P0, PT, R0, UR4, PT ;  /* 0x0000000400007c0c */ /* 0x000fda000bf05270 */
[----:B------:R-:W-:Y:S05]  /*3a60*/  @P0 BRA `(.L_x_71) ;  /* 0x00000000003c0947 */ /* 0x000fea0003800000 */
[----:B------:R-:W1:Y:S01]  /*3a70*/  S2R R2, SR_LANEID ;  /* 0x0000000000027919 */ /* 0x000e620000000000 */
[----:B------:R-:W-:-:S06]  /*3a80*/  ULOP3.LUT UR5, URZ, UR5, URZ, 0x33, !UPT ;  /* 0x00000005ff057292 */ /* 0x000fcc000f8e33ff */
[----:B------:R-:W-:-:S04]  /*3a90*/  IMAD.U32 R0, RZ, RZ, UR5 ;  /* 0x00000005ff007e24 */ /* 0x000fc8000f8e00ff */
[----:B------:R2:W4:Y:S02]  /*3aa0*/  REDUX UR7, R0 ;  /* 0x00000000000773c4 */ /* 0x0005240000000000 */
[----:B------:R1:W-:Y:S01]  /*3ab0*/  UTCATOMSWS.AND URZ, UR5 ;  /* 0x0000000500ff79e3 */ /* 0x0003e20008000000 */
[----:B--2---:R-:W-:Y:S01]  /*3ac0*/  LOP3.LUT R0, RZ, UR4, RZ, 0x33, !PT ;  /* 0x00000004ff007c12 */ /* 0x004fe2000f8e33ff */
[----:B------:R-:W-:Y:S02]  /*3ad0*/  VOTEU.ANY UR4, UPT, PT ;  /* 0x0000000000047886 */ /* 0x000fe400038e0100 */
[----:B------:R-:W-:Y:S02]  /*3ae0*/  UFLO.U32 UR4, UR4 ;  /* 0x00000004000472bd */ /* 0x000fe400080e0000 */
[----:B------:R-:W2:Y:S04]  /*3af0*/  REDUX UR6, R0 ;  /* 0x00000000000673c4 */ /* 0x000ea80000000000 */
[----:B-1----:R-:W-:-:S02]  /*3b00*/  ISETP.EQ.U32.AND P0, PT, R2, UR4, PT ;  /* 0x0000000402007c0c */ /* 0x002fc4000bf02070 */
[----:B----4-:R-:W-:-:S11]  /*3b10*/  MOV R2, UR7 ;  /* 0x0000000700027c02 */ /* 0x010fd60008000f00 */
[----:B------:R1:W-:Y:S01]  /*3b20*/  @P0 ATOMS.AND RZ, [UR8+0x14], R2 ;  /* 0x00001402ffff098c */ /* 0x0003e2000a800008 */
[----:B--2---:R-:W-:-:S05]  /*3b30*/  IMAD.U32 R0, RZ, RZ, UR6 ;  /* 0x00000006ff007e24 */ /* 0x004fca000f8e00ff */
[----:B------:R1:W-:Y:S01]  /*3b40*/  @P0 ATOMS.AND RZ, [UR8+0x18], R0 ;  /* 0x00001800ffff098c */ /* 0x0003e2000a800008 */
[----:B------:R-:W-:Y:S05]  /*3b50*/  BRA `(.L_x_72) ;  /* 0x0000000000147947 */ /* 0x000fea0003800000 */
.L_x_71:
[----:B------:R-:W-:Y:S02]  /*3b60*/  MOV R2, 0x3b80 ;  /* 0x00003b8000027802 */ /* 0x000fe40000000f00 */
[----:B---3-5:R-:W-:Y:S05]  /*3b70*/  CALL.REL.NOINC `($__internal_0_$__cuda_sm10x_tcgen05_guardrail_trap_col_being_dealloced_not_returned_by_alloc) ;  /* 0x0000003000b47944 */ /* 0x028fea0003c00000 */
[----:B------:R-:W-:Y:S05]  /*3b80*/  BRA `(.L_x_72) ;  /* 0x0000000000087947 */ /* 0x000fea0003800000 */
.L_x_70:
[----:B------:R-:W-:Y:S02]  /*3b90*/  MOV R2, 0x3bb0 ;  /* 0x00003bb000027802 */ /* 0x000fe40000000f00 */
[----:B---3-5:R-:W-:Y:S05]  /*3ba0*/  CALL.REL.NOINC `($__internal_2_$__cuda_sm10x_tcgen05_guardrail_trap_unallocated_columns_being_dealloced) ;  /* 0x0000003000c07944 */ /* 0x028fea0003c00000 */
.L_x_72:
[----:B------:R-:W-:Y:S01]  /*3bb0*/  NOP ;  /* 0x0000000000007918 */ /* 0x000fe20000000000 */
[----:B------:R-:W-:Y:S05]  /*3bc0*/  EXIT ;  /* 0x000000000000794d */ /* 0x000fea0003800000 */
.L_x_54:
[----:B------:R-:W-:-:S09]  /*3bd0*/  UISETP.NE.OR UP0, UPT, UR22, 0x3, !UP3 ;  /* 0x000000031600788c */ /* 0x000fd2000df05670 */
[----:B------:R-:W-:Y:S05]  /*3be0*/  BRA.U UP0, `(.L_x_73) ;  /* 0x0000000d00087547 */ /* 0x000fea000b800000 */
[----:B------:R-:W1:Y:S01]  /*3bf0*/  LDCU UR26, c[0x0][0x370] ;  /* 0x00006e00ff1a77ac */ /* 0x000e620008000800 */
[----:B------:R-:W2:Y:S01]  /*3c00*/  LDC.64 R16, c[0x0][0x348] ;  /* 0x0000d200ff107b82 */ /* 0x000ea20000000a00 */
[----:B------:R-:W-:Y:S02]  /*3c10*/  HFMA2 R13, -RZ, RZ, 0, 0 ;  /* 0x00000000ff0d7431 */ /* 0x000fe400000001ff */
[----:B------:R-:W-:Y:S01]  /*3c20*/  IMAD.MOV.U32 R15, RZ, RZ, 0x1 ;  /* 0x00000001ff0f7424 */ /* 0x000fe200078e00ff */
[----:B------:R-:W1:Y:S01]  /*3c30*/  LDCU.128 UR28, c[0x0][0xb10] ;  /* 0x00016200ff1c77ac */ /* 0x000e620008000c00 */
[----:B------:R-:W-:Y:S01]  /*3c40*/  IMAD.MOV.U32 R14, RZ, RZ, RZ ;  /* 0x000000ffff0e7224 */ /* 0x000fe200078e00ff */
[----:B------:R-:W-:Y:S01]  /*3c50*/  MOV R12, 0x1000 ;  /* 0x00001000000c7802 */ /* 0x000fe20000000f00 */
[----:B------:R-:W3:Y:S01]  /*3c60*/  LDCU UR25, c[0x0][0x374] ;  /* 0x00006e80ff1977ac */ /* 0x000ee20008000800 */
[----:B------:R-:W4:Y:S01]  /*3c70*/  LDC.64 R2, c[0x0][0x888] ;  /* 0x00022200ff027b82 */ /* 0x000f220000000a00 */
[----:B------:R-:W3:Y:S01]  /*3c80*/  LDCU UR16, c[0x0][0xb0c] ;  /* 0x00016180ff1077ac */ /* 0x000ee20008000800 */
[----:B------:R-:W2:Y:S06]  /*3c90*/  LDCU UR35, c[0x0][0xb20] ;  /* 0x00016400ff2377ac */ /* 0x000eac0008000800 */
[----:B------:R-:W4:Y:S01]  /*3ca0*/  LDC.64 R4, c[0x0][0x890] ;  /* 0x00022400ff047b82 */ /* 0x000f220000000a00 */
[----:B------:R-:W2:Y:S01]  /*3cb0*/  LDCU UR4, c[0x0][0xb30] ;  /* 0x00016600ff0477ac */ /* 0x000ea20008000800 */
[----:B------:R-:W-:Y:S01]  /*3cc0*/  UMOV UR17, 0x400 ;  /* 0x0000040000117882 */ /* 0x000fe20000000000 */
[----:B-1----:R-:W-:-:S02]  /*3cd0*/  UIMAD.WIDE.U32 UR32, UR26, UR28, URZ ;  /* 0x0000001c1a2072a5 */ /* 0x002fc4000f8e00ff */
[----:B---3--:R-:W-:Y:S02]  /*3ce0*/  UIMAD.WIDE.U32 UR6, UR25, UR31, URZ ;  /* 0x0000001f190672a5 */ /* 0x008fe4000f8e00ff */
[----:B------:R-:W-:Y:S02]  /*3cf0*/  ULEA UR17, UR48, UR17, 0x18 ;  /* 0x0000001130117291 */ /* 0x000fe4000f8ec0ff */
[----:B------:R-:W-:Y:S02]  /*3d00*/  UPLOP3.LUT UP3, UPT, UPT, UPT, UPT, 0x40, 0x4 ;  /* 0x000000000004789c */ /* 0x000fe40003f6e870 */
[----:B------:R-:W-:Y:S01]  /*3d10*/  UIADD3 UR5, UPT, UPT, UR17, 0x30, URZ ;  /* 0x0000003011057890 */ /* 0x000fe2000fffe0ff */
[----:B------:R-:W-:Y:S01]  /*3d20*/  UMOV UR32, UR33 ;  /* 0x0000002100207c82 */ /* 0x000fe20008000000 */
[----:B------:R-:W-:Y:S01]  /*3d30*/  UMOV UR27, UR7 ;  /* 0x00000007001b7c82 */ /* 0x000fe20008000000 */
[----:B------:R-:W-:Y:S02]  /*3d40*/  UISETP.GE.AND UP0, UPT, UR40, 0x1, UPT ;  /* 0x000000012800788c */ /* 0x000fe4000bf06270 */
[----:B------:R-:W-:Y:S01]  /*3d50*/  UISETP.NE.AND UP4, UPT, UR40, 0x1, UPT ;  /* 0x000000012800788c */ /* 0x000fe2000bf85270 */
[----:B------:R-:W1:Y:S01]  /*3d60*/  LDCU.64 UR14, c[0x0][0xb28] ;  /* 0x00016500ff0e77ac */ /* 0x000e620008000a00 */
[----:B------:R-:W-:-:S02]  /*3d70*/  UISETP.NE.AND UP6, UPT, UR16, 0x1, UPT ;  /* 0x000000011000788c */ /* 0x000fc4000bfc5270 */
[----:B------:R-:W-:Y:S02]  /*3d80*/  UISETP.NE.AND UP5, UPT, UR30, 0x1, UPT ;  /* 0x000000011e00788c */ /* 0x000fe4000bfa5270 */
[----:B------:R-:W-:Y:S02]  /*3d90*/  UPRMT UR48, UR48, 0x654, UR5 ;  /* 0x0000065430307896 */ /* 0x000fe40008000005 */
[----:B------:R-:W-:Y:S02]  /*3da0*/  USHF.R.U32.HI UR32, URZ, UR29, UR32 ;  /* 0x0000001dff207299 */ /* 0x000fe40008011620 */
[----:B--2---:R-:W-:Y:S02]  /*3db0*/  USHF.R.U32.HI UR27, URZ, UR35, UR27 ;  /* 0x00000023ff1b7299 */ /* 0x004fe4000801161b */
[----:B------:R-:W-:-:S11]  /*3dc0*/  UISETP.NE.AND UP2, UPT, UR4, 0x1, UPT ;  /* 0x000000010400788c */ /* 0x000fd6000bf45270 */
.L_x_81:
[C---:B------:R-:W-:Y:S02]  /*3dd0*/  LEA R7, R14.reuse, UR17, 0x3 ;  /* 0x000000110e077c11 */ /* 0x040fe4000f8e18ff */
[----:B------:R-:W-:Y:S02]  /*3de0*/  SHF.L.U32 R0, R13, 0x1f, RZ ;  /* 0x0000001f0d007819 */ /* 0x000fe400000006ff */
[----:B------:R-:W-:Y:S02]  /*3df0*/  LEA R8, R14, UR17, 0x4 ;  /* 0x000000110e087c11 */ /* 0x000fe4000f8e20ff */
[----:B--2---:R-:W2:Y:S02]  /*3e00*/  SYNCS.PHASECHK.TRANS64.TRYWAIT P0, [R7+URZ+0x50], R0 ;  /* 0x00005000070075a7 */ /* 0x004ea400080011ff */
[----:B--2---:R-:W-:Y:S05]  /*3e10*/  @!P0 BRA `(.L_x_74) ;  /* 0x0000002c00888947 */ /* 0x004fea0003800000 */
.L_x_126:
[----:B------:R-:W3:Y:S01]  /*3e20*/  LDS.128 R8, [R8+0xe0] ;  /* 0x0000e00008087984 */ /* 0x000ee20000000c00 */
[----:B------:R-:W-:Y:S01]  /*3e30*/  UISETP.GE.AND UP0, UPT, UR40, 0x1, UPT ;  /* 0x000000012800788c */ /* 0x000fe2000bf06270 */
[----:B------:R-:W-:Y:S01]  /*3e40*/  @!PT LDS RZ, [RZ] ;  /* 0x00000000fffff984 */ /* 0x000fe20000000800 */
[----:B------:R-:W-:Y:S01]  /*3e50*/  @!PT LDS RZ, [RZ] ;  /* 0x00000000fffff984 */ /* 0x000fe20000000800 */
[----:B------:R-:W-:Y:S01]  /*3e60*/  @!PT LDS RZ, [RZ] ;  /* 0x00000000fffff984 */ /* 0x000fe20000000800 */
[----:B------:R-:W-:Y:S01]  /*3e70*/  @!PT LDS RZ, [RZ] ;  /* 0x00000000fffff984 */ /* 0x000fe20000000800 */
[----:B------:R1:W-:Y:S06]  /*3e80*/  MEMBAR.ALL.CTA ;  /* 0x0000000000007992 */ /* 0x0003ec0000008000 */
[----:B-1----:R-:W1:Y:S01]  /*3e90*/  FENCE.VIEW.ASYNC.S ;  /* 0x00000000000073c6 */ /* 0x002e620000000000 */
[----:B---3--:R-:W-:Y:S11]  /*3ea0*/  LOP3.LUT P0, RZ, R10, 0x1, RZ, 0xc0, !PT ;  /* 0x000000010aff7812 */ /* 0x008ff6000780c0ff */
[----:B------:R-:W-:Y:S02]  /*3eb0*/  @!UPT UIADD3 URZ, UPT, UPT, URZ, URZ, URZ ;  /* 0x000000fffffff290 */ /* 0x000fe4000fffe0ff */
[----:B-1----:R-:W-:Y:S01]  /*3ec0*/  VOTEU.ANY UP1, P0 ;  /* 0x0000000000ff7886 */ /* 0x002fe20000020100 */
[----:B------:R-:W-:Y:S11]  /*3ed0*/  PLOP3.LUT P0, PT, PT, PT, UP1, 0x80, 0x8 ;  /* 0x000000000008781c */ /* 0x000ff60003f0f018 */
[----:B------:R-:W-:Y:S02]  /*3ee0*/  @!UPT UIADD3 URZ, UPT, UPT, URZ, URZ, URZ ;  /* 0x000000fffffff290 */ /* 0x000fe4000fffe0ff */
[----:B--2---:R-:W-:Y:S02]  /*3ef0*/  @P0 SHF.R.U32.HI R0, RZ, 0x10, R9 ;  /* 0x00000010ff000819 */ /* 0x004fe40000011609 */
[----:B------:R-:W-:Y:S02]  /*3f00*/  @P0 MOV R6, R8 ;  /* 0x0000000800060202 */ /* 0x000fe40000000f00 */
[----:B------:R-:W-:Y:S01]  /*3f10*/  @P0 R2UR UR4, R0 ;  /* 0x00000000000402ca */ /* 0x000fe200000e0000 */
[----:B------:R-:W-:Y:S01]  /*3f20*/  VIADD R0, R7, 0x60 ;  /* 0x0000006007007836 */ /* 0x000fe20000000000 */
[----:B------:R-:W-:Y:S02]  /*3f30*/  @P0 LOP3.LUT R8, R9, 0xffff, RZ, 0xc0, !PT ;  /* 0x0000ffff09080812 */ /* 0x000fe400078ec0ff */
[----:B------:R-:W-:Y:S02]  /*3f40*/  @P0 R2UR UR6, R6 ;  /* 0x00000000060602ca */ /* 0x000fe400000e0000 */
[----:B------:R-:W-:Y:S02]  /*3f50*/  PRMT R0, RZ, 0x654, R0 ;  /* 0x00000654ff007816 */ /* 0x000fe40000000000 */
[----:B------:R-:W-:Y:S02]  /*3f60*/  @P0 R2UR UR5, R8 ;  /* 0x00000000080502ca */ /* 0x000fe400000e0000 */
[----:B------:R1:W-:Y:S03]  /*3f70*/  SYNCS.ARRIVE.TRANS64.RED.A1T0 RZ, [R0+URZ], RZ ;  /* 0x000000ff00ff79a7 */ /* 0x0003e600081004ff */
[----:B------:R-:W-:Y:S04]  /*3f80*/  @UP1 UMOV UR24, UR4 ;  /* 0x0000000400181c82 */ /* 0x000fe80008000000 */
[----:B------:R-:W-:Y:S04]  /*3f90*/  @UP1 UMOV UR13, UR6 ;  /* 0x00000006000d1c82 */ /* 0x000fe80008000000 */
[----:B------:R-:W-:Y:S01]  /*3fa0*/  @UP1 UMOV UR7, UR5 ;  /* 0x0000000500071c82 */ /* 0x000fe20008000000 */
[----:B------:R-:W-:Y:S05]  /*3fb0*/  BRA.U !UP0, `(.L_x_75) ;  /* 0x0000000108a47547 */ /* 0x000fea000b800000 */
[----:B------:R-:W-:Y:S02]  /*3fc0*/  UIMAD.WIDE.U32 UR10, UR7, UR31, URZ ;  /* 0x0000001f070a72a5 */ /* 0x000fe4000f8e00ff */
[----:B------:R-:W-:Y:S02]  /*3fd0*/  UIMAD.WIDE.U32 UR18, UR13, UR28, URZ ;  /* 0x0000001c0d1272a5 */ /* 0x000fe4000f8e00ff */
[----:B------:R-:W-:Y:S02]  /*3fe0*/  USEL UR4, UR25, UR27, !UP5 ;  /* 0x0000001b19047287 */ /* 0x000fe4000e800000 */
[----:B------:R-:W-:Y:S02]  /*3ff0*/  USEL UR8, UR26, UR32, !UP6 ;  /* 0x000000201a087287 */ /* 0x000fe4000f000000 */
[----:B------:R-:W-:Y:S02]  /*4000*/  UIMAD.WIDE.U32 UR20, UR4, UR14, URZ ;  /* 0x0000000e041472a5 */ /* 0x000fe4000f8e00ff */
[----:B------:R-:W-:Y:S01]  /*4010*/  UIMAD.WIDE.U32 UR22, UR8, UR14, URZ ;  /* 0x0000000e081672a5 */ /* 0x000fe2000f8e00ff */
[----:B------:R-:W-:Y:S02]  /*4020*/  UMOV UR5, UR11 ;  /* 0x0000000b00057c82 */ /* 0x000fe40008000000 */
[----:B------:R-:W-:Y:S03]  /*4030*/  USHF.R.U32.HI UR6, URZ, UR35, UR5 ;  /* 0x00000023ff067299 */ /* 0x000fe60008011605 */
[----:B------:R-:W-:Y:S01]  /*4040*/  UMOV UR5, UR19 ;  /* 0x0000001300057c82 */ /* 0x000fe20008000000 */
[----:B------:R-:W-:Y:S02]  /*4050*/  USEL UR6, UR7, UR6, !UP5 ;  /* 0x0000000607067287 */ /* 0x000fe4000e800000 */
[----:B------:R-:W-:Y:S02]  /*4060*/  USHF.R.U32.HI UR9, URZ, UR29, UR5 ;  /* 0x0000001dff097299 */ /* 0x000fe40008011605 */
[----:B------:R-:W-:Y:S01]  /*4070*/  UIMAD.WIDE.U32 UR10, UR6, UR14, URZ ;  /* 0x0000000e060a72a5 */ /* 0x000fe2000f8e00ff */
[----:B------:R-:W-:Y:S02]  /*4080*/  UMOV UR5, UR21 ;  /* 0x0000001500057c82 */ /* 0x000fe40008000000 */
[----:B------:R-:W-:Y:S03]  /*4090*/  @UP4 USHF.R.U32.HI UR4, URZ, UR15, UR5 ;  /* 0x0000000fff044299 */ /* 0x000fe60008011605 */
[----:B------:R-:W-:Y:S01]  /*40a0*/  UMOV UR5, UR23 ;  /* 0x0000001700057c82 */ /* 0x000fe20008000000 */
[----:B------:R-:W-:Y:S02]  /*40b0*/  UIMAD UR4, UR40, UR4, URZ ;  /* 0x00000004280472a4 */ /* 0x000fe4000f8e02ff */
[----:B------:R-:W-:Y:S02]  /*40c0*/  @UP4 USHF.R.U32.HI UR8, URZ, UR15, UR5 ;  /* 0x0000000fff084299 */ /* 0x000fe40008011605 */
[----:B------:R-:W-:Y:S02]  /*40d0*/  USEL UR5, UR13, UR9, !UP6 ;  /* 0x000000090d057287 */ /* 0x000fe4000f000000 */
[----:B------:R-:W-:Y:S02]  /*40e0*/  UIMAD UR9, UR40, UR8, URZ ;  /* 0x00000008280972a4 */ /* 0x000fe4000f8e02ff */
[----:B------:R-:W-:Y:S03]  /*40f0*/  UISETP.GE.AND UP0, UPT, UR6, UR4, UPT ;  /* 0x000000040600728c */ /* 0x000fe6000bf06270 */
[----:B------:R-:W-:Y:S01]  /*4100*/  UMOV UR4, UR11 ;  /* 0x0000000b00047c82 */ /* 0x000fe20008000000 */
[----:B------:R-:W-:Y:S02]  /*4110*/  UISETP.GE.OR UP0, UPT, UR5, UR9, UP0 ;  /* 0x000000090500728c */ /* 0x000fe40008706670 */
[----:B------:R-:W-:Y:S02]  /*4120*/  USHF.R.U32.HI UR4, URZ, UR15, UR4 ;  /* 0x0000000fff047299 */ /* 0x000fe40008011604 */
[----:B------:R-:W-:Y:S02]  /*4130*/  UIMAD.WIDE.U32 UR10, UR5, UR14, URZ ;  /* 0x0000000e050a72a5 */ /* 0x000fe4000f8e00ff */
[----:B------:R-:W-:Y:S04]  /*4140*/  USEL UR12, UR6, UR4, !UP4 ;  /* 0x00000004060c7287 */ /* 0x000fe8000e000000 */
[----:B------:R-:W-:Y:S01]  /*4150*/  UIADD3 UR9, UPT, UPT, -UR12, URZ, URZ ;  /* 0x000000ff0c097290 */ /* 0x000fe2000fffe1ff */
[----:B------:R-:W-:Y:S02]  /*4160*/  @!UP0 UMOV UR4, UR11 ;  /* 0x0000000b00048c82 */ /* 0x000fe40008000000 */
[----:B------:R-:W-:Y:S02]  /*4170*/  @!UP0 USHF.R.U32.HI UR4, URZ, UR15, UR4 ;  /* 0x0000000fff048299 */ /* 0x000fe40008011604 */
[----:B------:R-:W-:Y:S02]  /*4180*/  UIMAD UR9, UR40, UR9, UR6 ;  /* 0x00000009280972a4 */ /* 0x000fe4000f8e0206 */
[----:B------:R-:W-:Y:S04]  /*4190*/  @!UP0 USEL UR4, UR5, UR4, !UP4 ;  /* 0x0000000405048287 */ /* 0x000fe8000e000000 */
[----:B------:R-:W-:Y:S02]  /*41a0*/  @!UP0 UIMAD UR9, UR8, UR9, UR4 ;  /* 0x00000009080982a4 */ /* 0x000fe4000f8e0204 */
[----:B------:R-:W-:Y:S02]  /*41b0*/  @!UP0 UIADD3 UR10, UPT, UPT, UR12, -UR4, URZ ;  /* 0x800000040c0a8290 */ /* 0x000fe4000fffe0ff */
[----:B------:R-:W-:Y:S02]  /*41c0*/  UIADD3 UR4, UPT, UPT, -UR5, URZ, URZ ;  /* 0x000000ff05047290 */ /* 0x000fe4000fffe1ff */
[----:B------:R-:W-:Y:S02]  /*41d0*/  UIADD3 UR8, UPT, UPT, -UR6, URZ, URZ ;  /* 0x000000ff06087290 */ /* 0x000fe4000fffe1ff */
[----:B------:R-:W-:Y:S02]  /*41e0*/  @!UP0 UIMAD UR6, UR10, UR40, UR5 ;  /* 0x000000280a0682a4 */ /* 0x000fe4000f8e0205 */
[----:B------:R-:W-:Y:S02]  /*41f0*/  UIMAD UR13, UR16, UR4, UR13 ;  /* 0x00000004100d72a4 */ /* 0x000fe4000f8e020d */
[----:B------:R-:W-:Y:S01]  /*4200*/  UIMAD UR7, UR30, UR8, UR7 ;  /* 0x000000081e0772a4 */ /* 0x000fe2000f8e0207 */
[----:B------:R-:W-:Y:S02]  /*4210*/  @!UP0 UMOV UR5, UR9 ;  /* 0x0000000900058c82 */ /* 0x000fe40008000000 */
[----:B------:R-:W-:Y:S02]  /*4220*/  UIMAD UR13, UR5, UR16, UR13 ;  /* 0x00000010050d72a4 */ /* 0x000fe4000f8e020d */
[----:B------:R-:W-:Y:S11]  /*4230*/  UIMAD UR7, UR6, UR30, UR7 ;  /* 0x0000001e060772a4 */ /* 0x000ff6000f8e0207 */
[----:B------:R-:W-:Y:S01]  /*4240*/  @!UPT UIADD3 URZ, UPT, UPT, URZ, URZ, URZ ;  /* 0x000000fffffff290 */ /* 0x000fe2000fffe0ff */
.L_x_75:
[----:B------:R-:W2:Y:S01]  /*4250*/  @!UP2 LDCU.128 UR20, c[0x0][0xb10] ;  /* 0x00016200ff14a7ac */ /* 0x000ea20008000c00 */
[C---:B----4-:R-:W-:Y:S02]  /*4260*/  ISETP.NE.U32.AND P1, PT, R4.reuse, RZ, PT ;  /* 0x000000ff0400720c */ /* 0x050fe40003f25070 */
[----:B------:R-:W-:Y:S02]  /*4270*/  ISETP.NE.U32.AND P0, PT, R4, RZ, PT ;  /* 0x000000ff0400720c */ /* 0x000fe40003f05070 */
[C---:B------:R-:W-:Y:S02]  /*4280*/  ISETP.NE.AND.EX P1, PT, R5.reuse, RZ, PT, P1 ;  /* 0x000000ff0500720c */ /* 0x040fe40003f25310 */
[----:B------:R-:W-:Y:S01]  /*4290*/  ISETP.NE.AND.EX P0, PT, R5, RZ, PT, P0 ;  /* 0x000000ff0500720c */ /* 0x000fe20003f05300 */
[----:B------:R-:W3:Y:S01]  /*42a0*/  @!UP2 LDCU UR5, c[0x0][0xb0c] ;  /* 0x00016180ff05a7ac */ /* 0x000ee20008000800 */
[----:B------:R-:W-:Y:S01]  /*42b0*/  SHF.L.U32 R6, R15, 0x1f, RZ ;  /* 0x0000001f0f067819 */ /* 0x000fe200000006ff */
[----:B--2---:R-:W-:Y:S07]  /*42c0*/  UIMAD.WIDE.U32 UR8, UR13, UR20, URZ ;  /* 0x000000140d0872a5 */ /* 0x004fee000f8e00ff */
[----:B------:R-:W-:Y:S01]  /*42d0*/  @!UP2 UMOV UR4, UR9 ;  /* 0x000000090004ac82 */ /* 0x000fe20008000000 */
[----:B---3--:R-:W-:Y:S02]  /*42e0*/  @!UP2 UISETP.NE.AND UP0, UPT, UR5, 0x1, UPT ;  /* 0x000000010500a88c */ /* 0x008fe4000bf05270 */
[----:B------:R-:W-:Y:S02]  /*42f0*/  @!UP2 USHF.R.U32.HI UR4, URZ, UR21, UR4 ;  /* 0x00000015ff04a299 */ /* 0x000fe40008011604 */
[----:B------:R-:W-:Y:S02]  /*4300*/  UIMAD.WIDE.U32 UR8, UR7, UR23, URZ ;  /* 0x00000017070872a5 */ /* 0x000fe4000f8e00ff */
[----:B------:R-:W-:Y:S02]  /*4310*/  @!UP2 USEL UR10, UR13, UR4, !UP0 ;  /* 0x000000040d0aa287 */ /* 0x000fe4000c000000 */
[----:B------:R-:W-:Y:S03]  /*4320*/  @!UP2 UISETP.NE.AND UP0, UPT, UR22, 0x1, UPT ;  /* 0x000000011600a88c */ /* 0x000fe6000bf05270 */
[----:B------:R-:W-:Y:S02]  /*4330*/  @!UP2 UMOV UR6, UR9 ;  /* 0x000000090006ac82 */ /* 0x000fe40008000000 */
[----:B------:R-:W2:Y:S02]  /*4340*/  @!UP2 LDCU UR4, c[0x0][0xb20] ;  /* 0x00016400ff04a7ac */ /* 0x000ea40008000800 */
[----:B--2---:R-:W-:Y:S04]  /*4350*/  @!UP2 USHF.R.U32.HI UR6, URZ, UR4, UR6 ;  /* 0x00000004ff06a299 */ /* 0x004fe80008011606 */
[----:B------:R-:W-:Y:S04]  /*4360*/  @!UP2 USEL UR6, UR7, UR6, !UP0 ;  /* 0x000000060706a287 */ /* 0x000fe8000c000000 */
[----:B------:R-:W-:Y:S02]  /*4370*/  @!UP2 UIADD3 UR4, UPT, UPT, -UR10, UR6, URZ ;  /* 0x000000060a04a290 */ /* 0x000fe4000fffe1ff */
[----:B------:R-:W-:Y:S02]  /*4380*/  @!UP2 UIADD3 UR6, UPT, UPT, UR10, -UR6, URZ ;  /* 0x800000060a06a290 */ /* 0x000fe4000fffe0ff */
[----:B------:R-:W-:Y:S02]  /*4390*/  @!UP2 UIMAD UR13, UR4, UR5, UR13 ;  /* 0x00000005040da2a4 */ /* 0x000fe4000f8e020d */
[----:B------:R-:W-:Y:S01]  /*43a0*/  @!UP2 UIMAD UR7, UR6, UR22, UR7 ;  /* 0x000000160607a2a4 */ /* 0x000fe2000f8e0207 */
[----:B------:R-:W-:Y:S11]  /*43b0*/  BRA.U UP3, `(.L_x_76) ;  /* 0x0000000103107547 */ /* 0x000ff6000b800000 */
[----:B------:R-:W-:Y:S04]  /*43c0*/  MOV R7, UR34 ;  /* 0x0000002200077c02 */ /* 0x000fe80008000f00 */
[----:B------:R-:W-:Y:S04]  /*43d0*/  SHF.L.U32 R7, R7, 0x1f, RZ ;  /* 0x0000001f07077819 */ /* 0x000fe800000006ff */
[----:B------:R-:W2:Y:S02]  /*43e0*/  SYNCS.PHASECHK.TRANS64.TRYWAIT P2, [UR17+0x48], R7 ;  /* 0x00004807ff0075a7 */ /* 0x000ea40008041111 */
[----:B--2---:R-:W-:Y:S05]  /*43f0*/  @!P2 BRA `(.L_x_77) ;  /* 0x000000280024a947 */ /* 0x004fea0003800000 */
.L_x_76:
[----:B------:R-:W-:Y:S05]  /*4400*/  @!P1 BRA `(.L_x_78) ;  /* 0x0000000000309947 */ /* 0x000fea0003800000 */
[----:B------:R-:W-:Y:S01]  /*4410*/  ISETP.NE.U32.AND P1, PT, R2, RZ, PT ;  /* 0x000000ff0200720c */ /* 0x000fe20003f25070 */
[----:B------:R-:W2:Y:S01]  /*4420*/  LDCU.64 UR4, c[0x0][0x358] ;  /* 0x00006b00ff0477ac */ /* 0x000ea20008000a00 */
[----:B------:R-:W-:Y:S02]  /*4430*/  IMAD.MOV.U32 R79, RZ, RZ, 0x1 ;  /* 0x00000001ff4f7424 */ /* 0x000fe400078e00ff */
[----:B------:R-:W-:Y:S11]  /*4440*/  ISETP.NE.AND.EX P1, PT, R3, RZ, PT, P1 ;  /* 0x000000ff0300720c */ /* 0x000ff60003f25310 */
[----:B------:R-:W-:Y:S02]  /*4450*/  @!UPT UIADD3 URZ, UPT, UPT, URZ, URZ, URZ ;  /* 0x000000fffffff290 */ /* 0x000fe4000fffe0ff */
[----:B------:R-:W3:Y:S01]  /*4460*/  @P1 LDC.64 R8, c[0x0][0x888] ;  /* 0x00022200ff081b82 */ /* 0x000ee20000000a00 */
[----:B-1----:R-:W-:Y:S04]  /*4470*/  @P1 IMAD R0, R4, UR36, RZ ;  /* 0x0000002404001c24 */ /* 0x002fe8000f8e02ff */
[----:B---3--:R-:W-:Y:S04]  /*4480*/  @P1 IMAD.WIDE R8, R0, 0x4, R8 ;  /* 0x0000000400081825 */ /* 0x008fe800078e0208 */
[----:B------:R-:W-:Y:S01]  /*4490*/  HFMA2 R0, -RZ, RZ, 0, 5.9604644775390625e-08 ;  /* 0x00000001ff007431 */ /* 0x000fe200000001ff */
[----:B--2--5:R2:W5:Y:S04]  /*44a0*/  @P1 LDG.E R39, desc[UR4][R8.64] ;  /* 0x0000000408271981 */ /* 0x024568000c1e1900 */
[----:B------:R-:W-:Y:S01]  /*44b0*/  @!P1 PRMT R79, R0, 0x7610, R79 ;  /* 0x00007610004f9816 */ /* 0x000fe2000000004f */
[----:B--2---:R-:W3:Y:S06]  /*44c0*/  @!P1 LDC R39, c[0x0][0x880] ;  /* 0x00022000ff279b82 */ /* 0x004eec0000000800 */
.L_x_78:
[----:B---3-5:R-:W-:Y:S01]  /*44d0*/  @!P0 FSETP.EQ.AND P1, PT, R39, RZ, PT ;  /* 0x000000ff2700820b */ /* 0x028fe20003f22000 */
[----:B------:R-:W-:Y:S01]  /*44e0*/  @!UPT UIADD3 URZ, UPT, UPT, URZ, URZ, URZ ;  /* 0x000000fffffff290 */ /* 0x000fe2000fffe0ff */
[----:B------:R-:W-:Y:S11]  /*44f0*/  @!P0 BRA `(.L_x_79) ;  /* 0x0000000000188947 */ /* 0x000ff60003800000 */
[----:B------:R-:W-:Y:S02]  /*4500*/  LOP3.LUT P0, RZ, R79, 0xff, RZ, 0xc0, !PT ;  /* 0x000000ff4fff7812 */ /* 0x000fe4000780c0ff */
[----:B------:R-:W-:Y:S04]  /*4510*/  ISETP.NE.U32.AND P1, PT, R2, RZ, PT ;  /* 0x000000ff0200720c */ /* 0x000fe80003f25070 */
[----:B------:R-:W-:Y:S04]  /*4520*/  ISETP.NE.AND.EX P1, PT, R3, RZ, PT, P1 ;  /* 0x000000ff0300720c */ /* 0x000fe80003f25310 */
[----:B------:R-:W-:Y:S03]  /*4530*/  PLOP3.LUT P1, PT, P1, PT, PT, 0x8, 0x80 ;  /* 0x000000000080781c */ /* 0x000fe60000f2e170 */
[----:B------:R-:W-:Y:S11]  /*4540*/  @P0 FSETP.EQ.AND P1, PT, R39, RZ, PT ;  /* 0x000000ff2700020b */ /* 0x000ff60003f22000 */
[----:B------:R-:W-:Y:S02]  /*4550*/  @!UPT UIADD3 URZ, UPT, UPT, URZ, URZ, URZ ;  /* 0x000000fffffff290 */ /* 0x000fe4000fffe0ff */
.L_x_79:
[----:B------:R-:W2:Y:S01]  /*4560*/  SYNCS.PHASECHK.TRANS64.TRYWAIT P0, [UR17+0x38], R6 ;  /* 0x00003806ff0075a7 */ /* 0x000ea20008001111 */
[----:B------:R-:W-:Y:S02]  /*4570*/  ELECT P2, URZ, PT ;  /* 0x0000000000ff782f */ /* 0x000fe40003840000 */
[----:B------:R-:W-:Y:S01]  /*4580*/  IADD3 R14, PT, PT, R14, 0x1, RZ ;  /* 0x000000010e0e7810 */ /* 0x000fe20007ffe0ff */
[----:B--2---:R-:W-:Y:S10]  /*4590*/  @!P0 BRA `(.L_x_80) ;  /* 0x0000002400d48947 */ /* 0x004ff40003800000 */
.L_x_129:
[----:B------:R-:W-:Y:S01]  /*45a0*/  PLOP3.LUT P1, PT, P1, P2, PT, 0xf2, 0x2f ;  /* 0x00000000002f781c */ /* 0x000fe20000f25e72 */
[----:B------:R-:W-:Y:S01]  /*45b0*/  UMOV UR18, 0x0 ;  /* 0x0000000000127882 */ /* 0x000fe20000000000 */
[----:B------:R-:W-:Y:S01]  /*45c0*/  UMOV UR19, 0x10000000 ;  /* 0x1000000000137882 */ /* 0x000fe20000000000 */
[----:B------:R-:W-:Y:S01]  /*45d0*/  UMOV UR12, UR36 ;  /* 0x00000024000c7c82 */ /* 0x000fe20008000000 */
[----:B------:R-:W-:Y:S01]  /*45e0*/  LOP3.LUT R15, R15, 0x1, RZ, 0x3c, !PT ;  /* 0x000000010f0f7812 */ /* 0x000fe200078e3cff */
[----:B------:R-:W-:Y:S01]  /*45f0*/  UPLOP3.LUT UP3, UPT, UPT, UPT, UPT, 0x80, 0x8 ;  /* 0x000000000008789c */ /* 0x000fe20003f6f070 */
[----:B------:R-:W-:Y:S07]  /*4600*/  UMOV UR36, UR24 ;  /* 0x0000001800247c82 */ /* 0x000fee0008000000 */
[----:B-1----:R-:W-:Y:S01]  /*4610*/  @!P1 IADD3 R6, P0, PT, R16, 0x580, RZ ;  /* 0x0000058010069810 */ /* 0x002fe20007f1e0ff */
[----:B------:R-:W-:Y:S03]  /*4620*/  VOTEU.ALL UP0, P1 ;  /* 0x0000000000ff7886 */ /* 0x000fe60000800000 */
[----:B------:R-:W-:Y:S01]  /*4630*/  @!P1 R2UR UR5, R6 ;  /* 0x00000000060592ca */ /* 0x000fe200000e0000 */
[----:B------:R-:W-:Y:S01]  /*4640*/  @!P1 IMAD.X R0, RZ, RZ, R17, P0 ;  /* 0x000000ffff009224 */ /* 0x000fe200000e0611 */
[----:B------:R-:W-:Y:S01]  /*4650*/  @!UP0 USHF.L.U32 UR10, UR45, 0x6, URZ ;  /* 0x000000062d0a8899 */ /* 0x000fe200080006ff */
[----:B------:R-:W-:Y:S01]  /*4660*/  ISETP.NE.AND P0, PT, R14, 0x2, PT ;  /* 0x000000020e00780c */ /* 0x000fe20003f05270 */
[----:B------:R-:W-:Y:S02]  /*4670*/  @!UP0 USHF.L.U32 UR11, UR46, 0x6, URZ ;  /* 0x000000062e0b8899 */ /* 0x000fe400080006ff */
[----:B------:R-:W-:Y:S01]  /*4680*/  @!P1 R2UR UR4, R0 ;  /* 0x00000000000492ca */ /* 0x000fe200000e0000 */
[----:B------:R-:W-:Y:S01]  /*4690*/  @!UP0 UIADD3 UR8, UPT, UPT, UR17, 0x200, URZ ;  /* 0x0000020011088890 */ /* 0x000fe2000fffe0ff */
[----:B------:R-:W-:Y:S01]  /*46a0*/  SEL R0, RZ, 0x1, P0 ;  /* 0x00000001ff007807 */ /* 0x000fe20000000000 */
[----:B------:R-:W-:Y:S01]  /*46b0*/  @!UP0 UIADD3 UR9, UPT, UPT, UR17, 0x30, URZ ;  /* 0x0000003011098890 */ /* 0x000fe2000fffe0ff */
[----:B------:R-:W-:Y:S01]  /*46c0*/  SEL R14, R14, RZ, P0 ;  /* 0x000000ff0e0e7207 */ /* 0x000fe20000000000 */
[----:B------:R-:W-:Y:S01]  /*46d0*/  VOTEU.ALL UP0, P1 ;  /* 0x0000000000ff7886 */ /* 0x000fe20000800000 */
[----:B------:R-:W-:Y:S01]  /*46e0*/  LOP3.LUT R13, R13, R0, RZ, 0x3c, !PT ;  /* 0x000000000d0d7212 */ /* 0x000fe200078e3cff */
[----:B------:R-:W-:Y:S01]  /*46f0*/  IMAD.U32 R6, RZ, RZ, UR5 ;  /* 0x00000005ff067e24 */ /* 0x000fe2000f8e00ff */
[----:B------:R-:W-:Y:S02]  /*4700*/  UIADD3 UR45, UPT, UPT, UR7, UR57, URZ ;  /* 0x00000039072d7290 */ /* 0x000fe4000fffe0ff */
[----:B------:R-:W-:Y:S03]  /*4710*/  UIADD3 UR46, UPT, UPT, UR13, UR60, URZ ;  /* 0x0000003c0d2e7290 */ /* 0x000fe6000fffe0ff */
[----:B------:R-:W-:Y:S01]  /*4720*/  IMAD.U32 R7, RZ, RZ, UR4 ;  /* 0x00000004ff077e24 */ /* 0x000fe2000f8e00ff */
[----:B------:R-:W-:Y:S04]  /*4730*/  @!P1 R2UR UR4, R6 ;  /* 0x00000000060492ca */ /* 0x000fe800000e0000 */
[----:B------:R-:W-:Y:S11]  /*4740*/  @!P1 R2UR UR5, R7 ;  /* 0x00000000070592ca */ /* 0x000ff600000e0000 */
[----:B------:R-:W-:Y:S02]  /*4750*/  @!UPT UIADD3 URZ, UPT, UPT, URZ, URZ, URZ ;  /* 0x000000fffffff290 */ /* 0x000fe4000fffe0ff */
[----:B------:R2:W-:Y:S01]  /*4760*/  @!UP0 UTMALDG.3D [UR8], [UR4], desc[UR18] ;  /* 0x00001208040085b4 */ /* 0x0005e20008011000 */
[----:B------:R2:W-:Y:S01]  /*4770*/  @!P1 SYNCS.ARRIVE.TRANS64.RED.A0TR RZ, [UR17+0x30], R12 ;  /* 0x0000300cffff99a7 */ /* 0x0005e20008300411 */
[----:B------:R-:W-:Y:S01]  /*4780*/  SYNCS.ARRIVE.TRANS64.RED.A1T0 RZ, [UR48], RZ ;  /* 0x000000ffffff79a7 */ /* 0x000fe20008100430 */
[----:B------:R-:W-:Y:S05]  /*4790*/  BRA.U UP1, `(.L_x_81) ;  /* 0xfffffff5018c7547 */ /* 0x000fea000b83ffff */
[----:B------:R-:W-:Y:S07]  /*47a0*/  MOV R0, UR17 ;  /* 0x0000001100007c02 */ /* 0x000fee0008000f00 */
.L_x_82:
[----:B-1----:R-:W-:-:S04]  /*47b0*/  SHF.L.U32 R2, R15, 0x1f, RZ ;  /* 0x0000001f0f027819 */ /* 0x002fc800000006ff */
[----:B------:R1:W3:Y:S03]  /*47c0*/  SYNCS.PHASECHK.TRANS64.TRYWAIT P0, [R0+URZ+0x38], R2 ;  /* 0x00003802000075a7 */ /* 0x0002e600080011ff */
[----:B---3--:R-:W-:Y:S05]  /*47d0*/  @!P0 NANOSLEEP.SYNCS 0x989680 ;  /* 0x009896800000895d */ /* 0x008fea0003900000 */
[----:B------:R-:W3:Y:S02]  /*47e0*/  @!P0 SYNCS.PHASECHK.TRANS64 P0, [R0+URZ+0x38], R2 ;  /* 0x00003802000085a7 */ /* 0x000ee400080010ff */
[----:B--23--:R-:W-:Y:S05]  /*47f0*/  @P0 EXIT ;  /* 0x000000000000094d */ /* 0x00cfea0003800000 */
[----:B------:R-:W-:Y:S05]  /*4800*/  BRA `(.L_x_82) ;  /* 0xfffffffc00e87947 */ /* 0x000fea000383ffff */
.L_x_73:
[----:B------:R-:W-:-:S06]  /*4810*/  UISETP.GE.AND UP0, UPT, UR22, 0x4, UPT ;  /* 0x000000041600788c */ /* 0x000fcc000bf06270 */
[----:B------:R-:W-:-:S13]  /*4820*/  PLOP3.LUT P0, PT, PT, PT, UP0, 0x80, 0x8 ;  /* 0x000000000008781c */ /* 0x000fda0003f0f008 */
[----:B------:R-:W-:Y:S05]  /*4830*/  @!P0 EXIT ;  /* 0x000000000000894d */ /* 0x000fea0003800000 */
[----:B------:R-:W-:Y:S01]  /*4840*/  BAR.SYNC.DEFER_BLOCKING 0x6, 0xa0 ;  /* 0x0182800000007b1d */ /* 0x000fe20000010000 */
[C---:B------:R-:W-:Y:S02]  /*4850*/  IMAD.SHL.U32 R7, R76.reuse, 0x40, RZ ;  /* 0x000000404c077824 */ /* 0x040fe400078e00ff */
[----:B------:R-:W-:Y:S02]  /*4860*/  HFMA2 R81, -RZ, RZ, 0, 0 ;  /* 0x00000000ff517431 */ /* 0x000fe400000001ff */
[C---:B------:R-:W-:Y:S01]  /*4870*/  IMAD.SHL.U32 R4, R76.reuse, 0x20, RZ ;  /* 0x000000204c047824 */ /* 0x040fe200078e00ff */
[----:B------:R-:W-:Y:S01]  /*4880*/  CS2R R82, SRZ ;  /* 0x0000000000527805 */ /* 0x000fe2000001ff00 */
[----:B------:R-:W-:Y:S01]  /*4890*/  IMAD.SHL.U32 R6, R76, 0x2, RZ ;  /* 0x000000024c067824 */ /* 0x000fe200078e00ff */
[----:B------:R-:W-:Y:S01]  /*48a0*/  UMOV UR44, 0x400 ;  /* 0x00000400002c7882 */ /* 0x000fe20000000000 */
[----:B------:R-:W-:Y:S01]  /*48b0*/  LOP3.LUT R5, R7, 0x180, RZ, 0xc0, !PT ;  /* 0x0000018007057812 */ /* 0x000fe200078ec0ff */
[----:B------:R-:W-:Y:S01]  /*48c0*/  ULEA UR44, UR48, UR44, 0x18 ;  /* 0x0000002c302c7291 */ /* 0x000fe2000f8ec0ff */
[----:B------:R-:W-:Y:S01]  /*48d0*/  LOP3.LUT R4, R4, 0xc00, RZ, 0xc0, !PT ;  /* 0x00000c0004047812 */ /* 0x000fe200078ec0ff */
[----:B------:R-:W1:Y:S01]  /*48e0*/  LDC.64 R72, c[0x0][0x888] ;  /* 0x00022200ff487b82 */ /* 0x000e620000000a00 */
[----:B------:R-:W-:Y:S01]  /*48f0*/  LOP3.LUT R6, R5, 0x20, R6, 0xf8, !PT ;  /* 0x0000002005067812 */ /* 0x000fe200078ef806 */
[----:B------:R-:W-:Y:S01]  /*4900*/  IMAD.SHL.U32 R5, R76, 0x8, RZ ;  /* 0x000000084c057824 */ /* 0x000fe200078e00ff */
[----:B------:R-:W-:Y:S01]  /*4910*/  LOP3.LUT R4, R4, 0x40, R7, 0xf8, !PT ;  /* 0x0000004004047812 */ /* 0x000fe200078ef807 */
[----:B------:R-:W-:Y:S01]  /*4920*/  IMAD.U32 R37, R76, 0x10000, RZ ;  /* 0x000100004c257824 */ /* 0x000fe200078e00ff */
[----:B------:R-:W-:Y:S01]  /*4930*/  UIADD3 UR4, UPT, UPT, UR44, 0x1200, URZ ;  /* 0x000012002c047890 */ /* 0x000fe2000fffe0ff */
[----:B------:R-:W-:Y:S01]  /*4940*/  IMAD.MOV.U32 R36, RZ, RZ, RZ ;  /* 0x000000ffff247224 */ /* 0x000fe200078e00ff */
[----:B------:R-:W-:Y:S01]  /*4950*/  LOP3.LUT R5, R6, 0x30, R5, 0x78, !PT ;  /* 0x0000003006057812 */ /* 0x000fe200078e7805 */
[----:B------:R-:W2:Y:S01]  /*4960*/  LDC.64 R74, c[0x0][0x890] ;  /* 0x00022400ff4a7b82 */ /* 0x000ea20000000a00 */
[----:B------:R-:W-:Y:S01]  /*4970*/  LOP3.LUT R4, R4, 0x200, R7, 0xf8, !PT ;  /* 0x0000020004047812 */ /* 0x000fe200078ef807 */
[----:B------:R-:W-:Y:S01]  /*4980*/  IMAD.MOV.U32 R84, RZ, RZ, RZ ;  /* 0x000000ffff547224 */ /* 0x000fe200078e00ff */
[----:B------:R-:W-:Y:S01]  /*4990*/  LOP3.LUT R37, R37, 0x600000, RZ, 0xc0, !PT ;  /* 0x0060000025257812 */ /* 0x000fe200078ec0ff */
[----:B------:R-:W-:Y:S01]  /*49a0*/  IMAD.U32 R85, RZ, RZ, UR4 ;  /* 0x00000004ff557e24 */ /* 0x000fe2000f8e00ff */
[----:B------:R-:W-:Y:S01]  /*49b0*/  LOP3.LUT R78, R4, R5, RZ, 0xfc, !PT ;  /* 0x00000005044e7212 */ /* 0x000fe200078efcff */
[----:B------:R-:W3:Y:S01]  /*49c0*/  LDS R0, [UR44+0x100] ;  /* 0x0001002cff007984 */ /* 0x000ee20008000800 */
[----:B------:R-:W-:Y:S01]  /*49d0*/  IMAD.SHL.U32 R4, R76, 0x10, RZ ;  /* 0x000000104c047824 */ /* 0x000fe200078e00ff */
[----:B------:R-:W4:Y:S01]  /*49e0*/  LDC.64 R70, c[0x0][0x8b0] ;  /* 0x00022c00ff467b82 */ /* 0x000f220000000a00 */
[----:B------:R-:W-:Y:S01]  /*49f0*/  IADD3 R77, PT, PT, R78, UR44, RZ ;  /* 0x0000002c4e4d7c10 */ /* 0x000fe2000fffe0ff */
[----:B------:R-:W1:Y:S02]  /*4a00*/  LDCU UR50, c[0x0][0x370] ;  /* 0x00006e00ff3277ac */ /* 0x000e640008000800 */
[----:B------:R-:W-:Y:S01]  /*4a10*/  LOP3.LUT R4, R4, 0x20, RZ, 0xc0, !PT ;  /* 0x0000002004047812 */ /* 0x000fe200078ec0ff */
[----:B------:R-:W1:Y:S03]  /*4a20*/  LDCU.64 UR62, c[0x0][0x348] ;  /* 0x00006900ff3e77ac */ /* 0x000e660008000a00 */
[----:B------:R-:W1:Y:S01]  /*4a30*/  LDC.64 R68, c[0x0][0x8a8] ;  /* 0x00022a00ff447b82 */ /* 0x000e620000000a00 */
[----:B------:R-:W-:Y:S01]  /*4a40*/  IADD3 R77, PT, PT, -R4, 0x200, R77 ;  /* 0x00000200044d7810 */ /* 0x000fe20007ffe14d */
[----:B------:R-:W1:Y:S01]  /*4a50*/  LDCU UR41, c[0x0][0xb0c] ;  /* 0x00016180ff2977ac */ /* 0x000e620008000800 */
[----:B------:R-:W1:Y:S01]  /*4a60*/  LDCU UR39, c[0x0][0xb30] ;  /* 0x00016600ff2777ac */ /* 0x000e620008000800 */
[----:B------:R-:W1:Y:S01]  /*4a70*/  LDCU.64 UR58, c[0x0][0x888] ;  /* 0x00011100ff3a77ac */ /* 0x000e620008000a00 */
[----:B------:R-:W1:Y:S01]  /*4a80*/  LDCU.64 UR42, c[0x0][0xb28] ;  /* 0x00016500ff2a77ac */ /* 0x000e620008000a00 */
[----:B------:R-:W1:Y:S01]  /*4a90*/  LDCU.128 UR52, c[0x0][0xb10] ;  /* 0x00016200ff3477ac */ /* 0x000e620008000c00 */
[----:B------:R-:W1:Y:S01]  /*4aa0*/  LDCU UR49, c[0x0][0x374] ;  /* 0x00006e80ff3177ac */ /* 0x000e620008000800 */
[----:B------:R-:W-:Y:S01]  /*4ab0*/  UIADD3 UR56, UPT, UPT, UR44, 0x200, URZ ;  /* 0x000002002c387890 */ /* 0x000fe2000fffe0ff */
[----:B---3--:R-:W-:-:S11]  /*4ac0*/  IMAD.IADD R37, R0, 0x1, R37 ;  /* 0x0000000100257824 */ /* 0x008fd600078e0225 */
.L_x_100:
[----:B------:R-:W-:Y:S02]  /*4ad0*/  LEA R3, R81, UR44, 0x3 ;  /* 0x0000002c51037c11 */ /* 0x000fe4000f8e18ff */
[----:B------:R-:W-:Y:S02]  /*4ae0*/  SHF.L.U32 R0, R83, 0x1f, RZ ;  /* 0x0000001f53007819 */ /* 0x000fe400000006ff */
[----:B-1----:R-:W-:Y:S02]  /*4af0*/  LEA R4, R81, UR44, 0x4 ;  /* 0x0000002c51047c11 */ /* 0x002fe4000f8e20ff */
[----:B------:R-:W3:Y:S02]  /*4b00*/  SYNCS.PHASECHK.TRANS64.TRYWAIT P0, [R3+URZ+0x50], R0 ;  /* 0x00005000030075a7 */ /* 0x000ee400080011ff */
[----:B--23--:R-:W-:Y:S05]  /*4b10*/  @!P0 BRA `(.L_x_83) ;  /* 0x00000020008c8947 */ /* 0x00cfea0003800000 */
.L_x_130:
[----:B------:R-:W1:Y:S01]  /*4b20*/  LDS.128 R4, [R4+0xe0] ;  /* 0x0000e00004047984 */ /* 0x000e620000000c00 */
[----:B------:R-:W-:Y:S01]  /*4b30*/  UISETP.GE.AND UP0, UPT, UR40, 0x1, UPT ;  /* 0x000000012800788c */ /* 0x000fe2000bf06270 */
[----:B------:R-:W-:Y:S01]  /*4b40*/  @!PT LDS RZ, [RZ] ;  /* 0x00000000fffff984 */ /* 0x000fe20000000800 */
[----:B------:R-:W-:Y:S01]  /*4b50*/  @!PT LDS RZ, [RZ] ;  /* 0x00000000fffff984 */ /* 0x000fe20000000800 */
[----:B------:R-:W-:Y:S01]  /*4b60*/  @!PT LDS RZ, [RZ] ;  /* 0x00000000fffff984 */ /* 0x000fe20000000800 */
[----:B------:R-:W-:Y:S01]  /*4b70*/  @!PT LDS RZ, [RZ] ;  /* 0x00000000fffff984 */ /* 0x000fe20000000800 */
[----:B------:R2:W-:Y:S06]  /*4b80*/  MEMBAR.ALL.CTA ;  /* 0x0000000000007992 */ /* 0x0005ec0000008000 */
[----:B--2---:R-:W2:Y:S01]  /*4b90*/  FENCE.VIEW.ASYNC.S ;  /* 0x00000000000073c6 */ /* 0x004ea20000000000 */
[----:B-1----:R-:W-:Y:S11]  /*4ba0*/  LOP3.LUT P0, RZ, R6, 0x1, RZ, 0xc0, !PT ;  /* 0x0000000106ff7812 */ /* 0x002ff6000780c0ff */
[----:B------:R-:W-:Y:S02]  /*4bb0*/  @!UPT UIADD3 URZ, UPT, UPT, URZ, URZ, URZ ;  /* 0x000000fffffff290 */ /* 0x000fe4000fffe0ff */
[----:B--2---:R-:W-:Y:S01]  /*4bc0*/  VOTEU.ANY UP1, P0 ;  /* 0x0000000000ff7886 */ /* 0x004fe20000020100 */
[----:B------:R-:W-:Y:S01]  /*4bd0*/  PLOP3.LUT P0, PT, PT, PT, UP1, 0x80, 0x8 ;  /* 0x000000000008781c */ /* 0x000fe20003f0f018 */
[----:B------:R-:W-:Y:S11]  /*4be0*/  UP2UR UR47, UPR, URZ, 0x2 ;  /* 0x00000002ff2f7883 */ /* 0x000ff60008000000 */
[----:B------:R-:W-:Y:S01]  /*4bf0*/  @!UPT UIADD3 URZ, UPT, UPT, URZ, URZ, URZ ;  /* 0x000000fffffff290 */ /* 0x000fe2000fffe0ff */
[----:B---3--:R-:W-:Y:S02]  /*4c00*/  @P0 SHF.R.U32.HI R0, RZ, 0x10, R5 ;  /* 0x00000010ff000819 */ /* 0x008fe40000011605 */
        /* <DEDUP_REMOVED lines=12> */
[----:B------:R-:W2:Y:S01]  /*4cd0*/  LDCU UR12, c[0x0][0xb20] ;  /* 0x00016400ff0c77ac */ /* 0x000ea20008000800 */
[----:B------:R-:W-:Y:S02]  /*4ce0*/  UIMAD.WIDE.U32 UR4, UR49, UR55, URZ ;  /* 0x00000037310472a5 */ /* 0x000fe4000f8e00ff */
[----:B------:R-:W-:Y:S02]  /*4cf0*/  UIMAD.WIDE.U32 UR6, UR50, UR52, URZ ;  /* 0x00000034320672a5 */ /* 0x000fe4000f8e00ff */
[----:B------:R-:W-:Y:S02]  /*4d00*/  UISETP.NE.AND UP0, UPT, UR54, 0x1, UPT ;  /* 0x000000013600788c */ /* 0x000fe4000bf05270 */
[----:B------:R-:W-:Y:S02]  /*4d10*/  UIMAD.WIDE.U32 UR8, UR37, UR55, URZ ;  /* 0x00000037250872a5 */ /* 0x000fe4000f8e00ff */
[----:B------:R-:W-:Y:S02]  /*4d20*/  UIMAD.WIDE.U32 UR10, UR38, UR52, URZ ;  /* 0x00000034260a72a5 */ /* 0x000fe4000f8e00ff */
[----:B------:R-:W-:Y:S02]  /*4d30*/  UISETP.NE.AND UP1, UPT, UR41, 0x1, UPT ;  /* 0x000000012900788c */ /* 0x000fe4000bf25270 */
[----:B------:R-:W-:Y:S01]  /*4d40*/  UISETP.NE.AND UP2, UPT, UR40, 0x1, UPT ;  /* 0x000000012800788c */ /* 0x000fe2000bf45270 */
[----:B------:R-:W-:Y:S02]  /*4d50*/  UMOV UR4, UR5 ;  /* 0x0000000500047c82 */ /* 0x000fe40008000000 */
[----:B--2---:R-:W-:Y:S03]  /*4d60*/  USHF.R.U32.HI UR5, URZ, UR12, UR4 ;  /* 0x0000000cff057299 */ /* 0x004fe60008011604 */
[----:B------:R-:W-:Y:S02]  /*4d70*/  UMOV UR4, UR7 ;  /* 0x0000000700047c82 */ /* 0x000fe40008000000 */
[----:B------:R-:W-:Y:S02]  /*4d80*/  USHF.R.U32.HI UR7, URZ, UR53, UR4 ;  /* 0x00000035ff077299 */ /* 0x000fe40008011604 */
[----:B------:R-:W-:Y:S02]  /*4d90*/  USEL UR4, UR49, UR5, !UP0 ;  /* 0x0000000531047287 */ /* 0x000fe4000c000000 */
[----:B------:R-:W-:Y:S01]  /*4da0*/  USEL UR7, UR50, UR7, !UP1 ;  /* 0x0000000732077287 */ /* 0x000fe2000c800000 */
[----:B------:R-:W-:Y:S01]  /*4db0*/  UMOV UR5, UR9 ;  /* 0x0000000900057c82 */ /* 0x000fe20008000000 */
[----:B------:R-:W-:Y:S02]  /*4dc0*/  UIMAD.WIDE.U32 UR8, UR4, UR42, URZ ;  /* 0x0000002a040872a5 */ /* 0x000fe4000f8e00ff */
[----:B------:R-:W-:Y:S03]  /*4dd0*/  USHF.R.U32.HI UR6, URZ, UR12, UR5 ;  /* 0x0000000cff067299 */ /* 0x000fe60008011605 */
[----:B------:R-:W-:Y:S01]  /*4de0*/  UMOV UR5, UR11 ;  /* 0x0000000b00057c82 */ /* 0x000fe20008000000 */
[----:B------:R-:W-:Y:S02]  /*4df0*/  UIMAD.WIDE.U32 UR10, UR7, UR42, URZ ;  /* 0x0000002a070a72a5 */ /* 0x000fe4000f8e00ff */
[----:B------:R-:W-:Y:S02]  /*4e00*/  USHF.R.U32.HI UR12, URZ, UR53, UR5 ;  /* 0x00000035ff0c7299 */ /* 0x000fe40008011605 */
[----:B------:R-:W-:Y:S01]  /*4e10*/  USEL UR6, UR37, UR6, !UP0 ;  /* 0x0000000625067287 */ /* 0x000fe2000c000000 */
[----:B------:R-:W-:Y:S02]  /*4e20*/  UMOV UR5, UR9 ;  /* 0x0000000900057c82 */ /* 0x000fe40008000000 */
[----:B------:R-:W-:Y:S01]  /*4e30*/  UMOV UR10, UR11 ;  /* 0x0000000b000a7c82 */ /* 0x000fe20008000000 */
[----:B------:R-:W-:Y:S02]  /*4e40*/  @UP2 USHF.R.U32.HI UR4, URZ, UR43, UR5 ;  /* 0x0000002bff042299 */ /* 0x000fe40008011605 */
[----:B------:R-:W-:Y:S02]  /*4e50*/  @UP2 USHF.R.U32.HI UR7, URZ, UR43, UR10 ;  /* 0x0000002bff072299 */ /* 0x000fe4000801160a */
[----:B------:R-:W-:Y:S02]  /*4e60*/  UIMAD UR4, UR40, UR4, URZ ;  /* 0x00000004280472a4 */ /* 0x000fe4000f8e02ff */
[----:B------:R-:W-:Y:S02]  /*4e70*/  UIMAD.WIDE.U32 UR10, UR6, UR42, URZ ;  /* 0x0000002a060a72a5 */ /* 0x000fe4000f8e00ff */
[----:B------:R-:W-:Y:S02]  /*4e80*/  USEL UR5, UR38, UR12, !UP1 ;  /* 0x0000000c26057287 */ /* 0x000fe4000c800000 */
[----:B------:R-:W-:Y:S02]  /*4e90*/  UIMAD UR8, UR40, UR7, URZ ;  /* 0x00000007280872a4 */ /* 0x000fe4000f8e02ff */
[----:B------:R-:W-:Y:S03]  /*4ea0*/  UISETP.GE.AND UP0, UPT, UR6, UR4, UPT ;  /* 0x000000040600728c */ /* 0x000fe6000bf06270 */
[----:B------:R-:W-:Y:S01]  /*4eb0*/  UMOV UR4, UR11 ;  /* 0x0000000b00047c82 */ /* 0x000fe20008000000 */
[----:B------:R-:W-:Y:S02]  /*4ec0*/  UISETP.GE.OR UP0, UPT, UR5, UR8, UP0 ;  /* 0x000000080500728c */ /* 0x000fe40008706670 */
[----:B------:R-:W-:Y:S02]  /*4ed0*/  USHF.R.U32.HI UR4, URZ, UR43, UR4 ;  /* 0x0000002bff047299 */ /* 0x000fe40008011604 */
[----:B------:R-:W-:Y:S02]  /*4ee0*/  UIMAD.WIDE.U32 UR8, UR5, UR42, URZ ;  /* 0x0000002a050872a5 */ /* 0x000fe4000f8e00ff */
[----:B------:R-:W-:Y:S02]  /*4ef0*/  USEL UR11, UR6, UR4, !UP2 ;  /* 0x00000004060b7287 */ /* 0x000fe4000d000000 */
[----:B------:R-:W-:Y:S02]  /*4f00*/  UIADD3 UR8, UPT, UPT, -UR5, URZ, URZ ;  /* 0x000000ff05087290 */ /* 0x000fe4000fffe1ff */
[----:B------:R-:W-:Y:S01]  /*4f10*/  UIADD3 UR10, UPT, UPT, -UR11, URZ, URZ ;  /* 0x000000ff0b0a7290 */ /* 0x000fe2000fffe1ff */
[----:B------:R-:W-:Y:S01]  /*4f20*/  @!UP0 UMOV UR4, UR9 ;  /* 0x0000000900048c82 */ /* 0x000fe20008000000 */
[----:B------:R-:W-:Y:S02]  /*4f30*/  UIADD3 UR9, UPT, UPT, -UR6, URZ, URZ ;  /* 0x000000ff06097290 */ /* 0x000fe4000fffe1ff */
[----:B------:R-:W-:Y:S02]  /*4f40*/  @!UP0 USHF.R.U32.HI UR4, URZ, UR43, UR4 ;  /* 0x0000002bff048299 */ /* 0x000fe40008011604 */
[----:B------:R-:W-:Y:S02]  /*4f50*/  UIMAD UR10, UR40, UR10, UR6 ;  /* 0x0000000a280a72a4 */ /* 0x000fe4000f8e0206 */
[----:B------:R-:W-:Y:S04]  /*4f60*/  @!UP0 USEL UR4, UR5, UR4, !UP2 ;  /* 0x0000000405048287 */ /* 0x000fe8000d000000 */
[----:B------:R-:W-:Y:S02]  /*4f70*/  @!UP0 UIMAD UR10, UR7, UR10, UR4 ;  /* 0x0000000a070a82a4 */ /* 0x000fe4000f8e0204 */
[----:B------:R-:W-:Y:S02]  /*4f80*/  @!UP0 UIADD3 UR11, UPT, UPT, UR11, -UR4, URZ ;  /* 0x800000040b0b8290 */ /* 0x000fe4000fffe0ff */
[----:B------:R-:W-:Y:S02]  /*4f90*/  UIMAD UR7, UR41, UR8, UR38 ;  /* 0x00000008290772a4 */ /* 0x000fe4000f8e0226 */
[----:B------:R-:W-:Y:S02]  /*4fa0*/  @!UP0 UIMAD UR6, UR11, UR40, UR5 ;  /* 0x000000280b0682a4 */ /* 0x000fe4000f8e0205 */
[----:B------:R-:W-:Y:S01]  /*4fb0*/  UIMAD UR4, UR54, UR9, UR37 ;  /* 0x00000009360472a4 */ /* 0x000fe2000f8e0225 */
[----:B------:R-:W-:Y:S02]  /*4fc0*/  @!UP0 UMOV UR5, UR10 ;  /* 0x0000000a00058c82 */ /* 0x000fe40008000000 */
[----:B------:R-:W-:Y:S02]  /*4fd0*/  UIMAD UR38, UR5, UR41, UR7 ;  /* 0x00000029052672a4 */ /* 0x000fe4000f8e0207 */
[----:B------:R-:W-:Y:S11]  /*4fe0*/  UIMAD UR37, UR6, UR54, UR4 ;  /* 0x00000036062572a4 */ /* 0x000ff6000f8e0204 */
[----:B------:R-:W-:Y:S01]  /*4ff0*/  @!UPT UIADD3 URZ, UPT, UPT, URZ, URZ, URZ ;  /* 0x000000fffffff290 */ /* 0x000fe2000fffe0ff */
.L_x_84:
[----:B------:R-:W-:Y:S01]  /*5000*/  UISETP.NE.AND UP0, UPT, UR39, 0x1, UPT ;  /* 0x000000012700788c */ /* 0x000fe2000bf05270 */
[----:B------:R-:W-:Y:S10]  /*5010*/  IADD3 R81, PT, PT, R81, 0x1, RZ ;  /* 0x0000000151517810 */ /* 0x000ff40007ffe0ff */
[----:B------:R-:W2:Y:S01]  /*5020*/  @!UP0 LDCU.128 UR12, c[0x0][0xb10] ;  /* 0x00016200ff0c87ac */ /* 0x000ea20008000c00 */
[----:B------:R-:W3:Y:S01]  /*5030*/  @!UP0 LDCU UR5, c[0x0][0xb0c] ;  /* 0x00016180ff0587ac */ /* 0x000ee20008000800 */
[----:B------:R-:W4:Y:S01]  /*5040*/  @!UP0 LDCU UR10, c[0x0][0xb20] ;  /* 0x00016400ff0a87ac */ /* 0x000f220008000800 */
[----:B--2---:R-:W-:Y:S02]  /*5050*/  UIMAD.WIDE.U32 UR8, UR38, UR12, URZ ;  /* 0x0000000c260872a5 */ /* 0x004fe4000f8e00ff */
[----:B------:R-:W-:Y:S02]  /*5060*/  UIMAD.WIDE.U32 UR6, UR37, UR15, URZ ;  /* 0x0000000f250672a5 */ /* 0x000fe4000f8e00ff */
[----:B------:R-:W-:Y:S03]  /*5070*/  @!UP0 UISETP.NE.AND UP1, UPT, UR14, 0x1, UPT ;  /* 0x000000010e00888c */ /* 0x000fe6000bf25270 */
[----:B------:R-:W-:Y:S01]  /*5080*/  @!UP0 UMOV UR4, UR9 ;  /* 0x0000000900048c82 */ /* 0x000fe20008000000 */
[----:B---3--:R-:W-:Y:S02]  /*5090*/  @!UP0 UISETP.NE.AND UP2, UPT, UR5, 0x1, UPT ;  /* 0x000000010500888c */ /* 0x008fe4000bf45270 */
[----:B------:R-:W-:Y:S01]  /*50a0*/  @!UP0 USHF.R.U32.HI UR4, URZ, UR13, UR4 ;  /* 0x0000000dff048299 */ /* 0x000fe20008011604 */
[----:B------:R-:W-:Y:S02]  /*50b0*/  @!UP0 UMOV UR6, UR7 ;  /* 0x0000000700068c82 */ /* 0x000fe40008000000 */
[----:B----4-:R-:W-:Y:S02]  /*50c0*/  @!UP0 USHF.R.U32.HI UR6, URZ, UR10, UR6 ;  /* 0x0000000aff068299 */ /* 0x010fe40008011606 */
[----:B------:R-:W-:Y:S02]  /*50d0*/  @!UP0 USEL UR7, UR38, UR4, !UP2 ;  /* 0x0000000426078287 */ /* 0x000fe4000d000000 */
[----:B------:R-:W-:Y:S04]  /*50e0*/  @!UP0 USEL UR6, UR37, UR6, !UP1 ;  /* 0x0000000625068287 */ /* 0x000fe8000c800000 */
[----:B------:R-:W-:Y:S02]  /*50f0*/  @!UP0 UIADD3 UR4, UPT, UPT, -UR7, UR6, URZ ;  /* 0x0000000607048290 */ /* 0x000fe4000fffe1ff */
[----:B------:R-:W-:Y:S02]  /*5100*/  @!UP0 UIADD3 UR6, UPT, UPT, UR7, -UR6, URZ ;  /* 0x8000000607068290 */ /* 0x000fe4000fffe0ff */
[----:B------:R-:W-:Y:S02]  /*5110*/  @!UP0 UIMAD UR38, UR4, UR5, UR38 ;  /* 0x00000005042682a4 */ /* 0x000fe4000f8e0226 */
[----:B------:R-:W-:Y:S02]  /*5120*/  @!UP0 UIMAD UR37, UR6, UR14, UR37 ;  /* 0x0000000e062582a4 */ /* 0x000fe4000f8e0225 */
[----:B------:R-:W-:Y:S09]  /*5130*/  ULOP3.LUT UP0, URZ, UR56, 0x1b0, URZ, 0xc0, !UPT ;  /* 0x000001b038ff7892 */ /* 0x000ff2000f80c0ff */
[----:B------:R-:W-:Y:S05]  /*5140*/  BRA.U !UP0, `(.L_x_85) ;  /* 0x0000000108407547 */ /* 0x000fea000b800000 */
[----:B------:R-:W2:Y:S01]  /*5150*/  LDCU.64 UR8, c[0x4][0x80] ;  /* 0x01001000ff0877ac */ /* 0x000ea20008000a00 */
[----:B------:R-:W-:Y:S01]  /*5160*/  MOV R3, 0x0 ;  /* 0x0000000000037802 */ /* 0x000fe20000000f00 */
[----:B------:R-:W-:Y:S02]  /*5170*/  HFMA2 R12, -RZ, RZ, 0, 5.9604644775390625e-08 ;  /* 0x00000001ff0c7431 */ /* 0x000fe400000001ff */
[----:B------:R-:W-:Y:S02]  /*5180*/  IMAD.MOV.U32 R8, RZ, RZ, 0x70 ;  /* 0x00000070ff087424 */ /* 0x000fe400078e00ff */
[----:B------:R-:W-:Y:S01]  /*5190*/  IMAD.MOV.U32 R13, RZ, RZ, RZ ;  /* 0x000000ffff0d7224 */ /* 0x000fe200078e00ff */
[----:B------:R-:W3:Y:S01]  /*51a0*/  LDCU.64 UR6, c[0x4][0x88] ;  /* 0x01001100ff0677ac */ /* 0x000ee20008000a00 */
[----:B------:R-:W4:Y:S01]  /*51b0*/  LDC.64 R2, c[0x4][R3] ;  /* 0x0100000003027b82 */ /* 0x000f220000000a00 */
[----:B------:R-:W1:Y:S01]  /*51c0*/  LDCU.64 UR4, c[0x4][0x8] ;  /* 0x01000100ff0477ac */ /* 0x000e620008000a00 */
[----:B--2---:R-:W-:Y:S01]  /*51d0*/  MOV R5, UR9 ;  /* 0x0000000900057c02 */ /* 0x004fe20008000f00 */
[----:B------:R-:W-:Y:S01]  /*51e0*/  IMAD.U32 R4, RZ, RZ, UR8 ;  /* 0x00000008ff047e24 */ /* 0x000fe2000f8e00ff */
[----:B---3--:R-:W-:Y:S01]  /*51f0*/  MOV R7, UR7 ;  /* 0x0000000700077c02 */ /* 0x008fe20008000f00 */
[----:B------:R-:W-:Y:S01]  /*5200*/  IMAD.U32 R6, RZ, RZ, UR6 ;  /* 0x00000006ff067e24 */ /* 0x000fe2000f8e00ff */
[----:B-1----:R-:W-:Y:S01]  /*5210*/  MOV R11, UR5 ;  /* 0x00000005000b7c02 */ /* 0x002fe20008000f00 */
[----:B------:R-:W-:Y:S02]  /*5220*/  IMAD.U32 R10, RZ, RZ, UR4 ;  /* 0x00000004ff0a7e24 */ /* 0x000fe4000f8e00ff */
[----:B------:R-:W-:Y:S07]  /*5230*/  LEPC R20, `(.L_x_85) ;  /* 0x000000001014794e */ /* 0x000fee0000000000 */
[----:B----45:R-:W-:Y:S05]  /*5240*/  CALL.ABS.NOINC R2 ;  /* 0x0000000002007343 */ /* 0x030fea0003c00000 */
.L_x_85:
[----:B------:R-:W-:Y:S01]  /*5250*/  LOP3.LUT P0, RZ, R85, 0x1b0, RZ, 0xc0, !PT ;  /* 0x000001b055ff7812 */ /* 0x000fe2000780c0ff */
[----:B------:R-:W-:Y:S11]  /*5260*/  BSSY.RECONVERGENT B6, `(.L_x_86) ;  /* 0x0000013000067945 */ /* 0x000ff60003800200 */
[----:B------:R-:W-:Y:S01]  /*5270*/  @!UPT UIADD3 URZ, UPT, UPT, URZ, URZ, URZ ;  /* 0x000000fffffff290 */ /* 0x000fe2000fffe0ff */
[----:B------:R-:W-:Y:S05]  /*5280*/  @!P0 BRA `(.L_x_87) ;  /* 0x0000000000408947 */ /* 0x000fea0003800000 */
        /* <DEDUP_REMOVED lines=16> */
.L_x_87:
[----:B------:R-:W-:Y:S05]  /*5390*/  BSYNC.RECONVERGENT B6 ;  /* 0x0000000000067941 */ /* 0x000fea0003800200 */
.L_x_86:
[----:B------:R-:W-:Y:S01]  /*53a0*/  ISETP.NE.U32.AND P3, PT, R74, RZ, PT ;  /* 0x000000ff4a00720c */ /* 0x000fe20003f65070 */
[----:B------:R-:W-:Y:S01]  /*53b0*/  UISETP.NE.AND UP1, UPT, UR61, URZ, UPT ;  /* 0x000000ff3d00728c */ /* 0x000fe2000bf25270 */
[----:B------:R-:W-:Y:S02]  /*53c0*/  ISETP.NE.U32.AND P4, PT, R70, RZ, PT ;  /* 0x000000ff4600720c */ /* 0x000fe40003f85070 */
[----:B------:R-:W-:Y:S02]  /*53d0*/  ISETP.NE.AND.EX P3, PT, R75, RZ, PT, P3 ;  /* 0x000000ff4b00720c */ /* 0x000fe40003f65330 */
[----:B------:R-:W-:Y:S02]  /*53e0*/  PLOP3.LUT P1, PT, PT, PT, PT, 0x8, 0x80 ;  /* 0x000000000080781c */ /* 0x000fe40003f2e170 */
[----:B------:R-:W-:Y:S02]  /*53f0*/  PLOP3.LUT P0, PT, PT, PT, UP1, 0x80, 0x8 ;  /* 0x000000000008781c */ /* 0x000fe40003f0f018 */
[----:B------:R-:W-:Y:S02]  /*5400*/  ISETP.NE.AND.EX P4, PT, R71, RZ, PT, P4 ;  /* 0x000000ff4700720c */ /* 0x000fe40003f85340 */
[----:B------:R-:W2:Y:S09]  /*5410*/  @UP1 LDCU.64 UR4, c[0x0][0x888] ;  /* 0x00011100ff0417ac */ /* 0x000eb20008000a00 */
[----:B------:R-:W-:Y:S01]  /*5420*/  @P0 PLOP3.LUT P1, PT, P3, PT, PT, 0x80, 0x8 ;  /* 0x000000000008081c */ /* 0x000fe20001f2f070 */
[----:B--2---:R-:W-:Y:S04]  /*5430*/  @UP1 UISETP.NE.U32.AND UP0, UPT, UR4, URZ, UPT ;  /* 0x000000ff0400128c */ /* 0x004fe8000bf05070 */
[----:B------:R-:W-:Y:S04]  /*5440*/  @UP1 UISETP.NE.AND.EX UP0, UPT, UR5, URZ, UPT, UP0 ;  /* 0x000000ff0500128c */ /* 0x000fe8000bf05300 */
[----:B------:R-:W-:Y:S01]  /*5450*/  @UP1 USEL UR4, URZ, 0xffffffff, UP0 ;  /* 0xffffffffff041887 */ /* 0x000fe20008000000 */
[----:B------:R-:W-:Y:S11]  /*5460*/  @!P3 BRA `(.L_x_88) ;  /* 0x000000000030b947 */ /* 0x000ff60003800000 */
        /* <DEDUP_REMOVED lines=12> */
.L_x_88:
[----:B------:R-:W-:Y:S05]  /*5530*/  @!P4 BRA `(.L_x_89) ;  /* 0x000000000024c947 */ /* 0x000fea0003800000 */
[----:B------:R-:W-:Y:S01]  /*5540*/  ISETP.NE.U32.AND P2, PT, R68, RZ, PT ;  /* 0x000000ff4400720c */ /* 0x000fe20003f45070 */
[----:B------:R-:W2:Y:S03]  /*5550*/  LDCU.64 UR6, c[0x0][0x358] ;  /* 0x00006b00ff0677ac */ /* 0x000ea60008000a00 */
[----:B------:R-:W-:Y:S11]  /*5560*/  ISETP.NE.AND.EX P2, PT, R69, RZ, PT, P2 ;  /* 0x000000ff4500720c */ /* 0x000ff60003f45320 */
[----:B------:R-:W-:Y:S02]  /*5570*/  @!UPT UIADD3 URZ, UPT, UPT, URZ, URZ, URZ ;  /* 0x000000fffffff290 */ /* 0x000fe4000fffe0ff */
[----:B------:R-:W4:Y:S01]  /*5580*/  @P2 LDC.64 R2, c[0x0][0x8a8] ;  /* 0x00022a00ff022b82 */ /* 0x000f220000000a00 */
[----:B-1----:R-:W-:Y:S04]  /*5590*/  @P2 IMAD R0, R70, UR36, RZ ;  /* 0x0000002446002c24 */ /* 0x002fe8000f8e02ff */
[----:B----4-:R-:W-:Y:S05]  /*55a0*/  @P2 IMAD.WIDE R2, R0, 0x4, R2 ;  /* 0x0000000400022825 */ /* 0x010fea00078e0202 */
[----:B--2--5:R2:W5:Y:S02]  /*55b0*/  @P2 LDG.E R38, desc[UR6][R2.64] ;  /* 0x0000000602262981 */ /* 0x024564000c1e1900 */
[----:B--2---:R-:W4:Y:S02]  /*55c0*/  @!P2 LDC R38, c[0x0][0x8a0] ;  /* 0x00022800ff26ab82 */ /* 0x004f240000000800 */
.L_x_89:
[----:B---3-5:R-:W-:Y:S01]  /*55d0*/  @P0 FSETP.NEU.AND P4, PT, R39, RZ, PT ;  /* 0x000000ff2700020b */ /* 0x028fe20003f8d000 */
[----:B-1----:R-:W-:Y:S01]  /*55e0*/  IMAD.U32 R0, RZ, RZ, UR4 ;  /* 0x00000004ff007e24 */ /* 0x002fe2000f8e00ff */
[----:B------:R-:W-:Y:S01]  /*55f0*/  @P0 LOP3.LUT P2, RZ, R79, 0xff, RZ, 0xc0, !PT ;  /* 0x000000ff4fff0812 */ /* 0x000fe2000784c0ff */
[----:B------:R-:W-:Y:S01]  /*5600*/  BSSY B1, `(.L_x_90) ;  /* 0x0000039000017945 */ /* 0x000fe20003800000 */
[----:B------:R-:W-:Y:S02]  /*5610*/  @P0 SEL R2, RZ, 0xffffffff, P4 ;  /* 0xffffffffff020807 */ /* 0x000fe40002000000 */
[----:B------:R-:W-:Y:S02]  /*5620*/  CS2R R66, SRZ ;  /* 0x0000000000427805 */ /* 0x000fe4000001ff00 */
[----:B------:R-:W-:Y:S02]  /*5630*/  LEA R22, R36, UR44, 0x3 ;  /* 0x0000002c24167c11 */ /* 0x000fe4000f8e18ff */
[----:B------:R-:W-:Y:S02]  /*5640*/  CS2R R64, SRZ ;  /* 0x0000000000407805 */ /* 0x000fe4000001ff00 */
[----:B------:R-:W-:Y:S02]  /*5650*/  @P1 SEL R2, R0, R2, !P2 ;  /* 0x0000000200021207 */ /* 0x000fe40005000000 */
[----:B------:R-:W-:Y:S02]  /*5660*/  CS2R R18, SRZ ;  /* 0x0000000000127805 */ /* 0x000fe4000001ff00 */
[----:B------:R-:W-:Y:S02]  /*5670*/  SHF.L.U32 R3, R84, 0x1f, RZ ;  /* 0x0000001f54037819 */ /* 0x000fe400000006ff */
[----:B------:R-:W-:Y:S02]  /*5680*/  CS2R R16, SRZ ;  /* 0x0000000000107805 */ /* 0x000fe4000001ff00 */
[----:B------:R-:W-:Y:S02]  /*5690*/  @P0 LOP3.LUT R2, R2, 0x1, RZ, 0xc0, !PT ;  /* 0x0000000102020812 */ /* 0x000fe400078ec0ff */
[----:B------:R-:W-:Y:S02]  /*56a0*/  PLOP3.LUT P5, PT, PT, PT, PT, 0x8, 0x80 ;  /* 0x000000000080781c */ /* 0x000fe40003fae170 */
[----:B------:R-:W-:Y:S02]  /*56b0*/  ISETP.NE.U32.OR P1, PT, R2, 0x1, !P0 ;  /* 0x000000010200780c */ /* 0x000fe40004725470 */
[----:B------:R-:W-:Y:S11]  /*56c0*/  LEA.HI R2, R36, R36, RZ, 0x1 ;  /* 0x0000002424027211 */ /* 0x000ff600078f08ff */
[----:B------:R-:W-:Y:S04]  /*56d0*/  @P1 SHF.L.U32 R0, R82, 0x1f, RZ ;  /* 0x0000001f52001819 */ /* 0x000fe800000006ff */
[----:B------:R1:W2:Y:S01]  /*56e0*/  @P1 SYNCS.PHASECHK.TRANS64.TRYWAIT P0, [UR44+0x30], R0 ;  /* 0x00003000ff0015a7 */ /* 0x0002a2000800112c */
[----:B------:R3:W3:Y:S01]  /*56f0*/  SYNCS.PHASECHK.TRANS64.TRYWAIT P4, [R22+URZ+0x70], R3 ;  /* 0x00007003160075a7 */ /* 0x0006e200080811ff */
[C---:B-1----:R-:W-:Y:S01]  /*5700*/  IMAD.SHL.U32 R0, R2.reuse, 0x20, RZ ;  /* 0x0000002002007824 */ /* 0x042fe200078e00ff */
[----:B------:R-:W-:Y:S04]  /*5710*/  LOP3.LUT R2, R2, 0xffe, RZ, 0xc0, !PT ;  /* 0x00000ffe02027812 */ /* 0x000fe800078ec0ff */
[----:B------:R-:W-:Y:S01]  /*5720*/  LOP3.LUT R0, R0, 0xffffffc0, RZ, 0xc0, !PT ;  /* 0xffffffc000007812 */ /* 0x000fe200078ec0ff */
[----:B------:R-:W-:Y:S04]  /*5730*/  IMAD.IADD R2, R36, 0x1, -R2 ;  /* 0x0000000124027824 */ /* 0x000fe800078e0a02 */
[----:B------:R-:W-:Y:S04]  /*5740*/  IMAD.IADD R0, R37, 0x1, R0 ;  /* 0x0000000125007824 */ /* 0x000fe800078e0200 */
[----:B------:R-:W-:Y:S01]  /*5750*/  IMAD R2, R2, 0x100000, R0 ;  /* 0x0010000002027824 */ /* 0x000fe200078e0200 */
[----:B--2---:R-:W-:Y:S01]  /*5760*/  @P1 PLOP3.LUT P5, PT, P0, PT, PT, 0x8, 0x80 ;  /* 0x000000000080181c */ /* 0x004fe200007ae170 */
[----:B------:R-:W-:Y:S01]  /*5770*/  @!UPT UIADD3 URZ, UPT, UPT, URZ, URZ, URZ ;  /* 0x000000fffffff290 */ /* 0x000fe2000fffe0ff */
[----:B---3--:R-:W-:Y:S11]  /*5780*/  @!P1 BRA `(.L_x_91) ;  /* 0x0000000000809947 */ /* 0x008ff60003800000 */
[----:B------:R-:W-:Y:S01]  /*5790*/  ISETP.NE.U32.AND P0, PT, RZ, UR58, PT ;  /* 0x0000003aff007c0c */ /* 0x000fe2000bf05070 */
[----:B------:R-:W-:Y:S01]  /*57a0*/  BSSY B0, `(.L_x_92) ;  /* 0x0000012000007945 */ /* 0x000fe20003800000 */
[----:B------:R-:W-:Y:S02]  /*57b0*/  FSETP.NEU.AND P2, PT, R39, RZ, PT ;  /* 0x000000ff2700720b */ /* 0x000fe40003f4d000 */
[----:B------:R-:W-:Y:S02]  /*57c0*/  CS2R R18, SRZ ;  /* 0x0000000000127805 */ /* 0x000fe4000001ff00 */
[----:B------:R-:W-:Y:S02]  /*57d0*/  ISETP.NE.AND.EX P0, PT, RZ, UR59, PT, P0 ;  /* 0x0000003bff007c0c */ /* 0x000fe4000bf05300 */
[----:B------:R-:W-:Y:S02]  /*57e0*/  CS2R R16, SRZ ;  /* 0x0000000000107805 */ /* 0x000fe4000001ff00 */
[----:B------:R-:W-:Y:S02]  /*57f0*/  LOP3.LUT P1, RZ, R79, 0xff, RZ, 0xc0, !PT ;  /* 0x000000ff4fff7812 */ /* 0x000fe4000782c0ff */
[----:B------:R-:W-:Y:S02]  /*5800*/  CS2R R66, SRZ ;  /* 0x0000000000427805 */ /* 0x000fe4000001ff00 */
[----:B------:R-:W-:Y:S02]  /*5810*/  SEL R0, RZ, 0xffffffff, P2 ;  /* 0xffffffffff007807 */ /* 0x000fe40001000000 */
[----:B------:R-:W-:Y:S02]  /*5820*/  CS2R R64, SRZ ;  /* 0x0000000000407805 */ /* 0x000fe4000001ff00 */
[----:B------:R-:W-:Y:S04]  /*5830*/  SEL R4, RZ, 0xffffffff, P0 ;  /* 0xffffffffff047807 */ /* 0x000fe80000000000 */
[----:B------:R-:W-:Y:S04]  /*5840*/  @P3 SEL R0, R4, R0, !P1 ;  /* 0x0000000004003207 */ /* 0x000fe80004800000 */
[----:B------:R-:W-:Y:S04]  /*5850*/  LOP3.LUT R0, R0, 0x1, RZ, 0xc0, !PT ;  /* 0x0000000100007812 */ /* 0x000fe800078ec0ff */
[----:B------:R-:W-:Y:S01]  /*5860*/  ISETP.NE.U32.AND P0, PT, R0, 0x1, PT ;  /* 0x000000010000780c */ /* 0x000fe20003f05070 */
[----:B------:R-:W-:Y:S01]  /*5870*/  @!UPT UIADD3 URZ, UPT, UPT, URZ, URZ, URZ ;  /* 0x000000fffffff290 */ /* 0x000fe2000fffe0ff */
[----:B------:R-:W-:Y:S11]  /*5880*/  @!P5 BRA `(.L_x_93) ;  /* 0x00000000000cd947 */ /* 0x000ff60003800000 */
[----:B------:R-:W-:Y:S04]  /*5890*/  SHF.L.U32 R4, R82, 0x1f, RZ ;  /* 0x0000001f52047819 */ /* 0x000fe800000006ff */
[----:B------:R-:W1:Y:S02]  /*58a0*/  SYNCS.PHASECHK.TRANS64.TRYWAIT P1, [UR44+0x30], R4 ;  /* 0x00003004ff0075a7 */ /* 0x000e64000802112c */
[----:B-1----:R-:W-:Y:S05]  /*58b0*/  @!P1 BRA `(.L_x_94) ;  /* 0x0000001400389947 */ /* 0x002fea0003800000 */
.L_x_93:
[----:B------:R-:W-:Y:S05]  /*58c0*/  BSYNC B0 ;  /* 0x0000000000007941 */ /* 0x000fea0003800000 */
.L_x_92:
[----:B------:R2:W3:Y:S01]  /*58d0*/  @P0 LDS.128 R16, [R78+UR44+0x200] ;  /* 0x0002002c4e100984 */ /* 0x0004e20008000c00 */
[----:B------:R-:W-:Y:S01]  /*58e0*/  UIADD3 UR4, UPT, UPT, UR44, 0x38, URZ ;  /* 0x000000382c047890 */ /* 0x000fe2000fffe0ff */
[----:B------:R-:W-:Y:S02]  /*58f0*/  LOP3.LUT R82, R82, 0x1, RZ, 0x3c, !PT ;  /* 0x0000000152527812 */ /* 0x000fe400078e3cff */
[----:B------:R2:W1:Y:S01]  /*5900*/  @P0 LDS.128 R64, [R77+0x10] ;  /* 0x000010004d400984 */ /* 0x0004620000000c00 */
[----:B------:R-:W-:Y:S01]  /*5910*/  UPRMT UR4, UR48, 0x654, UR4 ;  /* 0x0000065430047896 */ /* 0x000fe20008000004 */
[----:B------:R-:W-:Y:S01]  /*5920*/  @!PT LDS RZ, [RZ] ;  /* 0x00000000fffff984 */ /* 0x000fe20000000800 */
[----:B------:R-:W-:Y:S01]  /*5930*/  @!PT LDS RZ, [RZ] ;  /* 0x00000000fffff984 */ /* 0x000fe20000000800 */
[----:B------:R-:W-:Y:S01]  /*5940*/  @!PT LDS RZ, [RZ] ;  /* 0x00000000fffff984 */ /* 0x000fe20000000800 */
[----:B------:R-:W-:Y:S01]  /*5950*/  @!PT LDS RZ, [RZ] ;  /* 0x00000000fffff984 */ /* 0x000fe20000000800 */
[----:B------:R5:W-:Y:S06]  /*5960*/  MEMBAR.ALL.CTA ;  /* 0x0000000000007992 */ /* 0x000bec0000008000 */
[----:B-----5:R-:W5:Y:S02]  /*5970*/  FENCE.VIEW.ASYNC.S ;  /* 0x00000000000073c6 */ /* 0x020f640000000000 */
[----:B-----5:R-:W-:Y:S03]  /*5980*/  SYNCS.ARRIVE.TRANS64.RED.A1T0 RZ, [UR4], RZ ;  /* 0x000000ffffff79a7 */ /* 0x020fe60008100404 */
.L_x_91:
[----:B------:R-:W-:Y:S05]  /*5990*/  BSYNC B1 ;  /* 0x0000000000017941 */ /* 0x000fea0003800000 */
.L_x_90:
[----:B-1----:R-:W-:Y:S04]  /*59a0*/  SHF.R.U32.HI R0, RZ, 0x15, R2 ;  /* 0x00000015ff007819 */ /* 0x002fe80000011602 */
[----:B------:R-:W-:Y:S01]  /*59b0*/  LOP3.LUT P0, RZ, R0, 0x3, R80, 0x48, !PT ;  /* 0x0000000300ff7812 */ /* 0x000fe20007804850 */
[----:B------:R-:W-:Y:S01]  /*59c0*/  @!UPT UIADD3 URZ, UPT, UPT, URZ, URZ, URZ ;  /* 0x000000fffffff290 */ /* 0x000fe2000fffe0ff */
[----:B------:R-:W-:Y:S11]  /*59d0*/  @P4 BRA `(.L_x_95) ;  /* 0x0000000000084947 */ /* 0x000ff60003800000 */
[----:B------:R-:W1:Y:S02]  /*59e0*/  SYNCS.PHASECHK.TRANS64.TRYWAIT P1, [R22+URZ+0x70], R3 ;  /* 0x00007003160075a7 */ /* 0x000e6400080211ff */
[----:B-1----:R-:W-:Y:S05]  /*59f0*/  @!P1 BRA `(.L_x_96) ;  /* 0x0000001400009947 */ /* 0x002fea0003800000 */
.L_x_95:
[----:B------:R-:W-:Y:S05]  /*5a00*/  @!P0 BRA `(.L_x_97) ;  /* 0x0000000000408947 */ /* 0x000fea0003800000 */
[----:B------:R-:W1:Y:S01]  /*5a10*/  LDCU.64 UR8, c[0x4][0x70] ;  /* 0x01000e00ff0877ac */ /* 0x000e620008000a00 */
[----:B------:R-:W-:Y:S01]  /*5a20*/  MOV R15, 0x0 ;  /* 0x00000000000f7802 */ /* 0x000fe20000000f00 */
[----:B------:R-:W-:Y:S02]  /*5a30*/  HFMA2 R12, -RZ, RZ, 0, 5.9604644775390625e-08 ;  /* 0x00000001ff0c7431 */ /* 0x000fe400000001ff */
[----:B------:R-:W-:Y:S02]  /*5a40*/  IMAD.MOV.U32 R8, RZ, RZ, 0x192 ;  /* 0x00000192ff087424 */ /* 0x000fe400078e00ff */
[----:B------:R-:W-:Y:S01]  /*5a50*/  IMAD.MOV.U32 R13, RZ, RZ, RZ ;  /* 0x000000ffff0d7224 */ /* 0x000fe200078e00ff */
[----:B------:R-:W5:Y:S01]  /*5a60*/  LDCU.64 UR6, c[0x4][0x78] ;  /* 0x01000f00ff0677ac */ /* 0x000f620008000a00 */
[----:B------:R-:W2:Y:S01]  /*5a70*/  LDC.64 R14, c[0x4][R15] ;  /* 0x010000000f0e7b82 */ /* 0x000ea20000000a00 */
[----:B------:R-:W3:Y:S01]  /*5a80*/  LDCU.64 UR4, c[0x4][0x10] ;  /* 0x01000200ff0477ac */ /* 0x000ee20008000a00 */
[----:B-1----:R-:W-:Y:S01]  /*5a90*/  MOV R5, UR9 ;  /* 0x0000000900057c02 */ /* 0x002fe20008000f00 */
[----:B------:R-:W-:Y:S01]  /*5aa0*/  IMAD.U32 R4, RZ, RZ, UR8 ;  /* 0x00000008ff047e24 */ /* 0x000fe2000f8e00ff */
[----:B-----5:R-:W-:Y:S01]  /*5ab0*/  MOV R7, UR7 ;  /* 0x0000000700077c02 */ /* 0x020fe20008000f00 */
[----:B------:R-:W-:Y:S01]  /*5ac0*/  IMAD.U32 R6, RZ, RZ, UR6 ;  /* 0x00000006ff067e24 */ /* 0x000fe2000f8e00ff */
[----:B---3--:R-:W-:Y:S01]  /*5ad0*/  MOV R11, UR5 ;  /* 0x00000005000b7c02 */ /* 0x008fe20008000f00 */
[----:B------:R-:W-:Y:S02]  /*5ae0*/  IMAD.U32 R10, RZ, RZ, UR4 ;  /* 0x00000004ff0a7e24 */ /* 0x000fe4000f8e00ff */
[----:B------:R-:W-:Y:S07]  /*5af0*/  LEPC R20, `(.L_x_97) ;  /* 0x000000001014794e */ /* 0x000fee0000000000 */
[----:B--2-4-:R-:W-:Y:S05]  /*5b00*/  CALL.ABS.NOINC R14 ;  /* 0x000000000e007343 */ /* 0x014fea0003c00000 */
.L_x_97:
[----:B------:R-:W-:Y:S01]  /*5b10*/  LOP3.LUT P0, RZ, R76, 0x60, RZ, 0xc0, !PT ;  /* 0x000000604cff7812 */ /* 0x000fe2000780c0ff */
[----:B------:R-:W-:Y:S05]  /*5b20*/  WARPSYNC.ALL ;  /* 0x0000000000007948 */ /* 0x000fea0003800000 */
[----:B------:R-:W-:Y:S01]  /*5b30*/  R2UR UR4, R2 ;  /* 0x00000000020472ca */ /* 0x000fe200000e0000 */
[----:B------:R-:W-:Y:S01]  /*5b40*/  BSSY.RECONVERGENT B0, `(.L_x_98) ;  /* 0x000009f000007945 */ /* 0x000fe20003800200 */
[-C--:B---3--:R-:W-:Y:S02]  /*5b50*/  F2FP.F16.E4M3.UNPACK_B R2, R16.reuse ;  /* 0x00000010ff02723e */ /* 0x088fe400020006ff */
[----:B------:R-:W-:Y:S02]  /*5b60*/  F2FP.F16.E4M3.UNPACK_B R16, R16.H1 ;  /* 0x00000010ff10723e */ /* 0x000fe400030006ff */
[----:B------:R-:W-:Y:S01]  /*5b70*/  R2UR UR5, R22 ;  /* 0x00000000160572ca */ /* 0x000fe200000e0000 */
[----:B------:R-:W-:Y:S01]  /*5b80*/  HADD2.F32 R0, -RZ, R2.H0_H0 ;  /* 0x20000002ff007230 */ /* 0x000fe20000004100 */
[-C--:B------:R-:W-:Y:S01]  /*5b90*/  F2FP.F16.E4M3.UNPACK_B R42, R17.reuse ;  /* 0x00000011ff2a723e */ /* 0x080fe200020006ff */
[--C-:B------:R-:W-:Y:S01]  /*5ba0*/  HADD2.F32 R3, -RZ, R16.reuse.H0_H0 ;  /* 0x20000010ff037230 */ /* 0x100fe20000004100 */
[----:B------:R-:W-:Y:S01]  /*5bb0*/  F2FP.F16.E4M3.UNPACK_B R44, R17.H1 ;  /* 0x00000011ff2c723e */ /* 0x000fe200030006ff */
[----:B------:R-:W-:Y:S01]  /*5bc0*/  HADD2.F32 R40, -RZ, R16.H1_H1 ;  /* 0x30000010ff287230 */ /* 0x000fe20000004100 */
[-C--:B------:R-:W-:Y:S01]  /*5bd0*/  F2FP.F16.E4M3.UNPACK_B R46, R18.reuse ;  /* 0x00000012ff2e723e */ /* 0x080fe200020006ff */
[----:B------:R-:W-:Y:S01]  /*5be0*/  HADD2.F32 R2, -RZ, R2.H1_H1 ;  /* 0x30000002ff027230 */ /* 0x000fe20000004100 */
[----:B------:R-:W-:Y:S01]  /*5bf0*/  F2FP.F16.E4M3.UNPACK_B R48, R18.H1 ;  /* 0x00000012ff30723e */ /* 0x000fe200030006ff */
[--C-:B------:R-:W-:Y:S01]  /*5c00*/  HADD2.F32 R41, -RZ, R42.reuse.H0_H0 ;  /* 0x2000002aff297230 */ /* 0x100fe20000004100 */
[-C--:B------:R-:W-:Y:S01]  /*5c10*/  F2FP.F16.E4M3.UNPACK_B R50, R19.reuse ;  /* 0x00000013ff32723e */ /* 0x080fe200020006ff */
[----:B------:R-:W-:Y:S01]  /*5c20*/  HADD2.F32 R42, -RZ, R42.H1_H1 ;  /* 0x3000002aff2a7230 */ /* 0x000fe20000004100 */
[----:B------:R-:W-:Y:S01]  /*5c30*/  F2FP.F16.E4M3.UNPACK_B R52, R19.H1 ;  /* 0x00000013ff34723e */ /* 0x000fe200030006ff */
[----:B------:R-:W-:Y:S01]  /*5c40*/  HADD2.F32 R43, -RZ, R44.H0_H0 ;  /* 0x2000002cff2b7230 */ /* 0x000fe20000004100 */
[----:B------:R-:W-:Y:S01]  /*5c50*/  LDTM.16dp32bit_t0_t15.x32 R4, tmem[UR4] ;  /* 0x00000004000479ee */ /* 0x000fe20008a80000 */
[----:B------:R-:W1:Y:S01]  /*5c60*/  LDTM.16dp32bit_t16_t31.x32 R4, tmem[UR4+0x20] ;  /* 0x00002004000479ee */ /* 0x000e620008aa0000 */
[----:B------:R-:W-:Y:S01]  /*5c70*/  NOP ;  /* 0x0000000000007918 */ /* 0x000fe20000000000 */
[----:B------:R-:W-:Y:S01]  /*5c80*/  UIADD3 UR4, UPT, UPT, UR5, 0x90, URZ ;  /* 0x0000009005047890 */ /* 0x000fe2000fffe0ff */
[--C-:B------:R-:W-:Y:S01]  /*5c90*/  HADD2.F32 R45, -RZ, R46.reuse.H0_H0 ;  /* 0x2000002eff2d7230 */ /* 0x100fe20000004100 */
[----:B------:R-:W-:Y:S01]  /*5ca0*/  F2FP.F16.E4M3.UNPACK_B R54, R64 ;  /* 0x00000040ff36723e */ /* 0x000fe200020006ff */
[----:B------:R-:W-:Y:S01]  /*5cb0*/  HADD2.F32 R46, -RZ, R46.H1_H1 ;  /* 0x3000002eff2e7230 */ /* 0x000fe20000004100 */
[----:B------:R-:W-:Y:S01]  /*5cc0*/  UPRMT UR4, UR48, 0x654, UR4 ;  /* 0x0000065430047896 */ /* 0x000fe20008000004 */
[--C-:B------:R-:W-:Y:S01]  /*5cd0*/  HADD2.F32 R49, -RZ, R50.reuse.H0_H0 ;  /* 0x20000032ff317230 */ /* 0x100fe20000004100 */
[-C--:B------:R-:W-:Y:S01]  /*5ce0*/  F2FP.F16.E4M3.UNPACK_B R58, R65.reuse ;  /* 0x00000041ff3a723e */ /* 0x080fe200020006ff */
[----:B------:R-:W-:Y:S01]  /*5cf0*/  HADD2.F32 R50, -RZ, R50.H1_H1 ;  /* 0x30000032ff327230 */ /* 0x000fe20000004100 */
[----:B------:R-:W-:Y:S01]  /*5d00*/  F2FP.F16.E4M3.UNPACK_B R62, R66 ;  /* 0x00000042ff3e723e */ /* 0x000fe200020006ff */
[--C-:B------:R-:W-:Y:S01]  /*5d10*/  HADD2.F32 R53, -RZ, R54.reuse.H0_H0 ;  /* 0x20000036ff357230 */ /* 0x100fe20000004100 */
[----:B------:R-:W-:Y:S01]  /*5d20*/  F2FP.F16.E4M3.UNPACK_B R56, R64.H1 ;  /* 0x00000040ff38723e */ /* 0x000fe200030006ff */
[----:B------:R-:W-:Y:S01]  /*5d30*/  HADD2.F32 R54, -RZ, R54.H1_H1 ;  /* 0x30000036ff367230 */ /* 0x000fe20000004100 */
[----:B------:R-:W-:Y:S01]  /*5d40*/  F2FP.F16.E4M3.UNPACK_B R60, R65.H1 ;  /* 0x00000041ff3c723e */ /* 0x000fe200030006ff */
[----:B-1----:R-:W-:Y:S01]  /*5d50*/  SYNCS.ARRIVE.TRANS64.RED.A1T0 RZ, [UR4], RZ ;  /* 0x000000ffffff79a7 */ /* 0x002fe20008100404 */
[--C-:B------:R-:W-:Y:S01]  /*5d60*/  HADD2.F32 R57, -RZ, R58.reuse.H0_H0 ;  /* 0x2000003aff397230 */ /* 0x100fe20000004100 */
[-C--:B------:R-:W-:Y:S01]  /*5d70*/  F2FP.F16.E4M3.UNPACK_B R65, R67.reuse ;  /* 0x00000043ff41723e */ /* 0x080fe200020006ff */
[----:B------:R-:W-:Y:S01]  /*5d80*/  HADD2.F32 R58, -RZ, R58.H1_H1 ;  /* 0x3000003aff3a7230 */ /* 0x000fe20000004100 */
[----:B------:R-:W-:Y:S01]  /*5d90*/  F2FP.F16.E4M3.UNPACK_B R64, R66.H1 ;  /* 0x00000042ff40723e */ /* 0x000fe200030006ff */
[--C-:B------:R-:W-:Y:S01]  /*5da0*/  HADD2.F32 R61, -RZ, R62.reuse.H0_H0 ;  /* 0x2000003eff3d7230 */ /* 0x100fe20000004100 */
[----:B------:R-:W-:Y:S01]  /*5db0*/  F2FP.F16.E4M3.UNPACK_B R67, R67.H1 ;  /* 0x00000043ff43723e */ /* 0x000fe200030006ff */
[----:B------:R-:W-:Y:S01]  /*5dc0*/  HADD2.F32 R62, -RZ, R62.H1_H1 ;  /* 0x3000003eff3e7230 */ /* 0x000fe20000004100 */
[----:B------:R-:W-:Y:S01]  /*5dd0*/  IADD3 R36, PT, PT, R36, 0x1, RZ ;  /* 0x0000000124247810 */ /* 0x000fe20007ffe0ff */
[C---:B----4-:R-:W-:Y:S01]  /*5de0*/  FMUL R4, R38.reuse, R4 ;  /* 0x0000000426047220 */ /* 0x050fe20000400000 */
[C---:B------:R-:W-:Y:S01]  /*5df0*/  FMUL R5, R38.reuse, R5 ;  /* 0x0000000526057220 */ /* 0x040fe20000400000 */
[C---:B------:R-:W-:Y:S01]  /*5e00*/  FMUL R8, R38.reuse, R8 ;  /* 0x0000000826087220 */ /* 0x040fe20000400000 */
[C---:B------:R-:W-:Y:S01]  /*5e10*/  FMUL R9, R38.reuse, R9 ;  /* 0x0000000926097220 */ /* 0x040fe20000400000 */
[C---:B------:R-:W-:Y:S01]  /*5e20*/  FFMA R4, R39.reuse, R0, R4 ;  /* 0x0000000027047223 */ /* 0x040fe20000000004 */
[C---:B------:R-:W-:Y:S01]  /*5e30*/  FFMA R5, R39.reuse, R2, R5 ;  /* 0x0000000227057223 */ /* 0x040fe20000000005 */
[C---:B------:R-:W-:Y:S01]  /*5e40*/  FMUL R12, R38.reuse, R12 ;  /* 0x0000000c260c7220 */ /* 0x040fe20000400000 */
        /* <DEDUP_REMOVED lines=10> */
[----:B------:R-:W-:Y:S02]  /*5ef0*/  HADD2.F32 R44, -RZ, R44.H1_H1 ;  /* 0x3000002cff2c7230 */ /* 0x000fe40000004100 */
[C---:B------:R-:W-:Y:S01]  /*5f00*/  FMUL R10, R38.reuse, R10 ;  /* 0x0000000a260a7220 */ /* 0x040fe20000400000 */
[C---:B------:R-:W-:Y:S01]  /*5f10*/  FFMA R6, R39.reuse, R3, R6 ;  /* 0x0000000327067223 */ /* 0x040fe20000000006 */
[C---:B------:R-:W-:Y:S01]  /*5f20*/  FFMA R7, R39.reuse, R40, R7 ;  /* 0x0000002827077223 */ /* 0x040fe20000000007 */
[C---:B------:R-:W-:Y:S01]  /*5f30*/  FFMA R8, R39.reuse, R41, R8 ;  /* 0x0000002927087223 */ /* 0x040fe20000000008 */
[C---:B------:R-:W-:Y:S01]  /*5f40*/  FFMA R9, R39.reuse, R42, R9 ;  /* 0x0000002a27097223 */ /* 0x040fe20000000009 */
[----:B------:R-:W-:Y:S01]  /*5f50*/  FFMA R10, R39, R43, R10 ;  /* 0x0000002b270a7223 */ /* 0x000fe2000000000a */
[--C-:B------:R-:W-:Y:S01]  /*5f60*/  HADD2.F32 R40, -RZ, R65.reuse.H0_H0 ;  /* 0x20000041ff287230 */ /* 0x100fe20000004100 */
[----:B------:R-:W-:Y:S01]  /*5f70*/  F2FP.SATFINITE.E4M3.F32.PACK_AB_MERGE_C R86, R7, R6, RZ ;  /* 0x000000060756723e */ /* 0x000fe200048070ff */
[C---:B------:R-:W-:Y:S01]  /*5f80*/  FMUL R7, R38.reuse, R24 ;  /* 0x0000001826077220 */ /* 0x040fe20000400000 */
[C---:B------:R-:W-:Y:S01]  /*5f90*/  FMUL R24, R38.reuse, R29 ;  /* 0x0000001d26187220 */ /* 0x040fe20000400000 */
[C---:B------:R-:W-:Y:S01]  /*5fa0*/  FMUL R29, R38.reuse, R34 ;  /* 0x00000022261d7220 */ /* 0x040fe20000400000 */
[----:B------:R-:W-:Y:S02]  /*5fb0*/  HADD2.F32 R65, -RZ, R65.H1_H1 ;  /* 0x30000041ff417230 */ /* 0x000fe40000004100 */
[C---:B------:R-:W-:Y:S01]  /*5fc0*/  FMUL R11, R38.reuse, R11 ;  /* 0x0000000b260b7220 */ /* 0x040fe20000400000 */
[--C-:B------:R-:W-:Y:S02]  /*5fd0*/  HADD2.F32 R47, -RZ, R48.reuse.H0_H0 ;  /* 0x20000030ff2f7230 */ /* 0x100fe40000004100 */
[C---:B------:R-:W-:Y:S01]  /*5fe0*/  FMUL R14, R38.reuse, R14 ;  /* 0x0000000e260e7220 */ /* 0x040fe20000400000 */
[----:B------:R-:W-:Y:S02]  /*5ff0*/  HADD2.F32 R48, -RZ, R48.H1_H1 ;  /* 0x30000030ff307230 */ /* 0x000fe40000004100 */
[C---:B------:R-:W-:Y:S01]  /*6000*/  FFMA R11, R39.reuse, R44, R11 ;  /* 0x0000002c270b7223 */ /* 0x040fe2000000000b */
[C---:B------:R-:W-:Y:S01]  /*6010*/  FFMA R12, R39.reuse, R45, R12 ;  /* 0x0000002d270c7223 */ /* 0x040fe2000000000c */
[C---:B------:R-:W-:Y:S01]  /*6020*/  FFMA R13, R39.reuse, R46, R13 ;  /* 0x0000002e270d7223 */ /* 0x040fe2000000000d */
[----:B------:R-:W-:Y:S01]  /*6030*/  FFMA R14, R39, R47, R14 ;  /* 0x0000002f270e7223 */ /* 0x000fe2000000000e */
[C---:B------:R-:W-:Y:S01]  /*6040*/  FMUL R15, R38.reuse, R15 ;  /* 0x0000000f260f7220 */ /* 0x040fe20000400000 */
[--C-:B------:R-:W-:Y:S01]  /*6050*/  HADD2.F32 R51, -RZ, R52.reuse.H0_H0 ;  /* 0x20000034ff337230 */ /* 0x100fe20000004100 */
[----:B------:R-:W-:Y:S01]  /*6060*/  F2FP.SATFINITE.E4M3.F32.PACK_AB_MERGE_C R10, R11, R10, RZ ;  /* 0x0000000a0b0a723e */ /* 0x000fe200048070ff */
[----:B------:R-:W-:Y:S02]  /*6070*/  HADD2.F32 R52, -RZ, R52.H1_H1 ;  /* 0x30000034ff347230 */ /* 0x000fe40000004100 */
[C---:B------:R-:W-:Y:S01]  /*6080*/  FFMA R15, R39.reuse, R48, R15 ;  /* 0x00000030270f7223 */ /* 0x040fe2000000000f */
[C---:B------:R-:W-:Y:S01]  /*6090*/  FFMA R16, R39.reuse, R49, R16 ;  /* 0x0000003127107223 */ /* 0x040fe20000000010 */
[C---:B------:R-:W-:Y:S01]  /*60a0*/  FFMA R17, R39.reuse, R50, R17 ;  /* 0x0000003227117223 */ /* 0x040fe20000000011 */
[C---:B------:R-:W-:Y:S01]  /*60b0*/  FMUL R18, R38.reuse, R18 ;  /* 0x0000001226127220 */ /* 0x040fe20000400000 */
[C---:B------:R-:W-:Y:S01]  /*60c0*/  FMUL R19, R38.reuse, R19 ;  /* 0x0000001326137220 */ /* 0x040fe20000400000 */
[--C-:B------:R-:W-:Y:S02]  /*60d0*/  HADD2.F32 R55, -RZ, R56.reuse.H0_H0 ;  /* 0x20000038ff377230 */ /* 0x100fe40000004100 */
[C---:B------:R-:W-:Y:S01]  /*60e0*/  FMUL R3, R38.reuse, R22 ;  /* 0x0000001626037220 */ /* 0x040fe20000400000 */
[C---:B------:R-:W-:Y:S01]  /*60f0*/  FFMA R18, R39.reuse, R51, R18 ;  /* 0x0000003327127223 */ /* 0x040fe20000000012 */
[----:B------:R-:W-:Y:S02]  /*6100*/  HADD2.F32 R56, -RZ, R56.H1_H1 ;  /* 0x30000038ff387230 */ /* 0x000fe40000004100 */
[C---:B------:R-:W-:Y:S01]  /*6110*/  FFMA R19, R39.reuse, R52, R19 ;  /* 0x0000003427137223 */ /* 0x040fe20000000013 */
[C---:B------:R-:W-:Y:S01]  /*6120*/  FMUL R6, R38.reuse, R23 ;  /* 0x0000001726067220 */ /* 0x040fe20000400000 */
[C---:B------:R-:W-:Y:S01]  /*6130*/  FFMA R0, R39.reuse, R53, R0 ;  /* 0x0000003527007223 */ /* 0x040fe20000000000 */
[C---:B------:R-:W-:Y:S01]  /*6140*/  FFMA R2, R39.reuse, R54, R2 ;  /* 0x0000003627027223 */ /* 0x040fe20000000002 */
[--C-:B------:R-:W-:Y:S02]  /*6150*/  HADD2.F32 R59, -RZ, R60.reuse.H0_H0 ;  /* 0x2000003cff3b7230 */ /* 0x100fe40000004100 */
[C---:B------:R-:W-:Y:S01]  /*6160*/  FFMA R3, R39.reuse, R55, R3 ;  /* 0x0000003727037223 */ /* 0x040fe20000000003 */
[----:B------:R-:W-:Y:S02]  /*6170*/  HADD2.F32 R60, -RZ, R60.H1_H1 ;  /* 0x3000003cff3c7230 */ /* 0x000fe40000004100 */
[C---:B------:R-:W-:Y:S01]  /*6180*/  FMUL R21, R38.reuse, R26 ;  /* 0x0000001a26157220 */ /* 0x040fe20000400000 */
[C---:B------:R-:W-:Y:S01]  /*6190*/  FMUL R22, R38.reuse, R27 ;  /* 0x0000001b26167220 */ /* 0x040fe20000400000 */
[C---:B------:R-:W-:Y:S01]  /*61a0*/  FFMA R6, R39.reuse, R56, R6 ;  /* 0x0000003827067223 */ /* 0x040fe20000000006 */
[C---:B------:R-:W-:Y:S01]  /*61b0*/  FFMA R7, R39.reuse, R57, R7 ;  /* 0x0000003927077223 */ /* 0x040fe20000000007 */
[C---:B------:R-:W-:Y:S01]  /*61c0*/  FMUL R23, R38.reuse, R28 ;  /* 0x0000001c26177220 */ /* 0x040fe20000400000 */
[C---:B------:R-:W-:Y:S01]  /*61d0*/  FFMA R20, R39.reuse, R58, R20 ;  /* 0x0000003a27147223 */ /* 0x040fe20000000014 */
[--C-:B------:R-:W-:Y:S02]  /*61e0*/  HADD2.F32 R63, -RZ, R64.reuse.H0_H0 ;  /* 0x20000040ff3f7230 */ /* 0x100fe40000004100 */
[C---:B------:R-:W-:Y:S01]  /*61f0*/  FFMA R21, R39.reuse, R59, R21 ;  /* 0x0000003b27157223 */ /* 0x040fe20000000015 */
[----:B------:R-:W-:Y:S02]  /*6200*/  HADD2.F32 R64, -RZ, R64.H1_H1 ;  /* 0x30000040ff407230 */ /* 0x000fe40000004100 */
[C---:B------:R-:W-:Y:S01]  /*6210*/  FFMA R22, R39.reuse, R60, R22 ;  /* 0x0000003c27167223 */ /* 0x040fe20000000016 */
[C---:B------:R-:W-:Y:S01]  /*6220*/  FMUL R26, R38.reuse, R31 ;  /* 0x0000001f261a7220 */ /* 0x040fe20000400000 */
[C---:B------:R-:W-:Y:S01]  /*6230*/  FMUL R27, R38.reuse, R32 ;  /* 0x00000020261b7220 */ /* 0x040fe20000400000 */
[C---:B------:R-:W-:Y:S01]  /*6240*/  FFMA R23, R39.reuse, R61, R23 ;  /* 0x0000003d27177223 */ /* 0x040fe20000000017 */
[----:B------:R-:W-:Y:S01]  /*6250*/  FMUL R28, R38, R33 ;  /* 0x00000021261c7220 */ /* 0x000fe20000400000 */
[C---:B------:R-:W-:Y:S01]  /*6260*/  FFMA R24, R39.reuse, R62, R24 ;  /* 0x0000003e27187223 */ /* 0x040fe20000000018 */
[--C-:B------:R-:W-:Y:S02]  /*6270*/  HADD2.F32 R66, -RZ, R67.reuse.H0_H0 ;  /* 0x20000043ff427230 */ /* 0x100fe40000004100 */
[C---:B------:R-:W-:Y:S01]  /*6280*/  FFMA R25, R39.reuse, R63, R25 ;  /* 0x0000003f27197223 */ /* 0x040fe20000000019 */
[----:B------:R-:W-:Y:S02]  /*6290*/  HADD2.F32 R67, -RZ, R67.H1_H1 ;  /* 0x30000043ff437230 */ /* 0x000fe40000004100 */
[----:B------:R-:W-:Y:S01]  /*62a0*/  FFMA R26, R39, R64, R26 ;  /* 0x00000040271a7223 */ /* 0x000fe2000000001a */
[----:B------:R-:W-:Y:S01]  /*62b0*/  F2FP.SATFINITE.E4M3.F32.PACK_AB_MERGE_C R14, R15, R14, RZ ;  /* 0x0000000e0f0e723e */ /* 0x000fe200048070ff */
[----:B------:R-:W-:Y:S01]  /*62c0*/  FFMA R27, R39, R40, R27 ;  /* 0x00000028271b7223 */ /* 0x000fe2000000001b */
[----:B------:R-:W-:Y:S01]  /*62d0*/  F2FP.SATFINITE.E4M3.F32.PACK_AB_MERGE_C R18, R19, R18, RZ ;  /* 0x000000121312723e */ /* 0x000fe200048070ff */
[C---:B------:R-:W-:Y:S01]  /*62e0*/  FFMA R28, R39.reuse, R65, R28 ;  /* 0x00000041271c7223 */ /* 0x040fe2000000001c */
[C---:B------:R-:W-:Y:S01]  /*62f0*/  FFMA R29, R39.reuse, R66, R29 ;  /* 0x00000042271d7223 */ /* 0x040fe2000000001d */
[----:B------:R-:W-:Y:S01]  /*6300*/  FFMA R30, R39, R67, R30 ;  /* 0x00000043271e7223 */ /* 0x000fe2000000001e */
[----:B------:R-:W-:Y:S02]  /*6310*/  F2FP.SATFINITE.E4M3.F32.PACK_AB_MERGE_C R32, R5, R4, R86 ;  /* 0x000000040520723e */ /* 0x000fe40004807056 */
[----:B------:R-:W-:Y:S02]  /*6320*/  F2FP.SATFINITE.E4M3.F32.PACK_AB_MERGE_C R33, R9, R8, R10 ;  /* 0x000000080921723e */ /* 0x000fe4000480700a */
[----:B------:R-:W-:Y:S02]  /*6330*/  F2FP.SATFINITE.E4M3.F32.PACK_AB_MERGE_C R34, R13, R12, R14 ;  /* 0x0000000c0d22723e */ /* 0x000fe4000480700e */
[----:B------:R-:W-:Y:S02]  /*6340*/  F2FP.SATFINITE.E4M3.F32.PACK_AB_MERGE_C R35, R17, R16, R18 ;  /* 0x000000101123723e */ /* 0x000fe40004807012 */
[----:B------:R-:W-:Y:S02]  /*6350*/  F2FP.SATFINITE.E4M3.F32.PACK_AB_MERGE_C R3, R6, R3, RZ ;  /* 0x000000030603723e */ /* 0x000fe400048070ff */
[----:B------:R-:W-:Y:S01]  /*6360*/  F2FP.SATFINITE.E4M3.F32.PACK_AB_MERGE_C R5, R22, R21, RZ ;  /* 0x000000151605723e */ /* 0x000fe200048070ff */
[----:B------:R1:W-:Y:S01]  /*6370*/  STS.128 [R78+UR44+0x1200], R32 ;  /* 0x001200204e007988 */ /* 0x0003e20008000c2c */
[----:B------:R-:W-:Y:S02]  /*6380*/  F2FP.SATFINITE.E4M3.F32.PACK_AB_MERGE_C R6, R26, R25, RZ ;  /* 0x000000191a06723e */ /* 0x000fe400048070ff */
[----:B------:R-:W-:Y:S02]  /*6390*/  F2FP.SATFINITE.E4M3.F32.PACK_AB_MERGE_C R29, R30, R29, RZ ;  /* 0x0000001d1e1d723e */ /* 0x000fe400048070ff */
[----:B------:R-:W-:Y:S02]  /*63a0*/  F2FP.SATFINITE.E4M3.F32.PACK_AB_MERGE_C R5, R20, R7, R5 ;  /* 0x000000071405723e */ /* 0x000fe40004807005 */
[----:B------:R-:W-:Y:S02]  /*63b0*/  F2FP.SATFINITE.E4M3.F32.PACK_AB_MERGE_C R4, R2, R0, R3 ;  /* 0x000000000204723e */ /* 0x000fe40004807003 */
[----:B------:R-:W-:Y:S02]  /*63c0*/  F2FP.SATFINITE.E4M3.F32.PACK_AB_MERGE_C R6, R24, R23, R6 ;  /* 0x000000171806723e */ /* 0x000fe40004807006 */
[----:B------:R-:W-:Y:S05]  /*63d0*/  F2FP.SATFINITE.E4M3.F32.PACK_AB_MERGE_C R7, R28, R27, R29 ;  /* 0x0000001b1c07723e */ /* 0x000fea000480701d */
[----:B------:R1:W-:Y:S01]  /*63e0*/  STS.128 [R77+0x1010], R4 ;  /* 0x001010044d007388 */ /* 0x0003e20000000c00 */
[----:B------:R-:W-:Y:S01]  /*63f0*/  @!PT LDS RZ, [RZ] ;  /* 0x00000000fffff984 */ /* 0x000fe20000000800 */
[----:B------:R-:W-:Y:S01]  /*6400*/  @!PT LDS RZ, [RZ] ;  /* 0x00000000fffff984 */ /* 0x000fe20000000800 */
[----:B------:R-:W-:Y:S01]  /*6410*/  @!PT LDS RZ, [RZ] ;  /* 0x00000000fffff984 */ /* 0x000fe20000000800 */
[----:B------:R-:W-:Y:S01]  /*6420*/  @!PT LDS RZ, [RZ] ;  /* 0x00000000fffff984 */ /* 0x000fe20000000800 */
[----:B------:R3:W-:Y:S07]  /*6430*/  MEMBAR.ALL.CTA ;  /* 0x0000000000007992 */ /* 0x0007ee0000008000 */
[----:B---3--:R-:W3:Y:S02]  /*6440*/  FENCE.VIEW.ASYNC.S ;  /* 0x00000000000073c6 */ /* 0x008ee40000000000 */
[----:B---3--:R-:W-:Y:S06]  /*6450*/  BAR.SYNC.DEFER_BLOCKING 0x1, 0x80 ;  /* 0x0042000000007b1d */ /* 0x008fec0000010000 */
[----:B------:R-:W-:Y:S05]  /*6460*/  @P0 BRA `(.L_x_99) ;  /* 0x0000000000300947 */ /* 0x000fea0003800000 */
[----:B------:R-:W-:Y:S02]  /*6470*/  UIADD3 UR4, UPT, UPT, UR44, 0x1200, URZ ;  /* 0x000012002c047890 */ /* 0x000fe4000fffe0ff */
[----:B------:R-:W-:Y:S02]  /*6480*/  USHF.L.U32 UR9, UR45, 0x6, URZ ;  /* 0x000000062d097899 */ /* 0x000fe400080006ff */
[----:B------:R-:W-:Y:S02]  /*6490*/  USHF.L.U32 UR10, UR46, 0x6, URZ ;  /* 0x000000062e0a7899 */ /* 0x000fe400080006ff */
[----:B------:R-:W-:Y:S01]  /*64a0*/  MOV R85, UR4 ;  /* 0x0000000400557c02 */ /* 0x000fe20008000f00 */
[----:B------:R-:W-:Y:S01]  /*64b0*/  UIADD3 UR4, UP0, UPT, UR62, 0x680, URZ ;  /* 0x000006803e047890 */ /* 0x000fe2000ff1e0ff */
[----:B------:R-:W-:Y:S02]  /*64c0*/  UMOV UR11, UR36 ;  /* 0x00000024000b7c82 */ /* 0x000fe40008000000 */
[----:B------:R-:W-:Y:S01]  /*64d0*/  R2UR UR8, R85 ;  /* 0x00000000550872ca */ /* 0x000fe200000e0000 */
[----:B------:R-:W-:Y:S11]  /*64e0*/  UIADD3.X UR5, UPT, UPT, URZ, UR63, URZ, UP0, !UPT ;  /* 0x0000003fff057290 */ /* 0x000ff600087fe4ff */
[----:B------:R-:W-:Y:S01]  /*64f0*/  @!UPT UIADD3 URZ, UPT, UPT, URZ, URZ, URZ ;  /* 0x000000fffffff290 */ /* 0x000fe2000fffe0ff */
[----:B------:R3:W-:Y:S01]  /*6500*/  UTMASTG.3D [UR8], [UR4] ;  /* 0x00000008040073b5 */ /* 0x0007e20008010000 */
[----:B------:R0:W-:Y:S01]  /*6510*/  UTMACMDFLUSH ;  /* 0x00000000000079b7 */ /* 0x0001e20000000000 */
[----:B---3--:R-:W-:Y:S04]  /*6520*/  DEPBAR.LE SB0, 0x0 ;  /* 0x000080000000791a */ /* 0x008fe80000000000 */
.L_x_99:
[----:B------:R-:W-:Y:S05]  /*6530*/  BSYNC.RECONVERGENT B0 ;  /* 0x0000000000007941 */ /* 0x000fea0003800200 */
.L_x_98:
[----:B------:R-:W-:Y:S01]  /*6540*/  BAR.SYNC.DEFER_BLOCKING 0x1, 0x80 ;  /* 0x0042000000007b1d */ /* 0x000fe20000010000 */
[----:B------:R-:W-:Y:S01]  /*6550*/  ISETP.NE.AND P0, PT, R81, 0x2, PT ;  /* 0x000000025100780c */ /* 0x000fe20003f05270 */
[----:B------:R-:W-:Y:S01]  /*6560*/  UISETP.NE.AND UP0, UPT, UR47, URZ, UPT ;  /* 0x000000ff2f00728c */ /* 0x000fe2000bf05270 */
[----:B------:R-:W-:Y:S01]  /*6570*/  ISETP.NE.AND P1, PT, R36, 0x4, PT ;  /* 0x000000042400780c */ /* 0x000fe20003f25270 */
[----:B------:R-:W-:Y:S01]  /*6580*/  UIADD3 UR45, UPT, UPT, UR37, UR57, URZ ;  /* 0x00000039252d7290 */ /* 0x000fe2000fffe0ff */
[----:B------:R-:W-:Y:S01]  /*6590*/  SEL R2, RZ, 0x1, P0 ;  /* 0x00000001ff027807 */ /* 0x000fe20000000000 */
[----:B------:R-:W-:Y:S01]  /*65a0*/  UIADD3 UR46, UPT, UPT, UR38, UR60, URZ ;  /* 0x0000003c262e7290 */ /* 0x000fe2000fffe0ff */
[----:B------:R-:W-:Y:S02]  /*65b0*/  SEL R0, RZ, 0x1, P1 ;  /* 0x00000001ff007807 */ /* 0x000fe40000800000 */
[----:B------:R-:W-:Y:S02]  /*65c0*/  LOP3.LUT R83, R83, R2, RZ, 0x3c, !PT ;  /* 0x0000000253537212 */ /* 0x000fe400078e3cff */
[----:B------:R-:W-:Y:S02]  /*65d0*/  LOP3.LUT R84, R84, R0, RZ, 0x3c, !PT ;  /* 0x0000000054547212 */ /* 0x000fe400078e3cff */
[----:B------:R-:W-:Y:S02]  /*65e0*/  SEL R81, R81, RZ, P0 ;  /* 0x000000ff51517207 */ /* 0x000fe40000000000 */
[----:B------:R-:W-:Y:S01]  /*65f0*/  SEL R36, R36, RZ, P1 ;  /* 0x000000ff24247207 */ /* 0x000fe20000800000 */
[----:B------:R-:W-:Y:S01]  /*6600*/  UMOV UR36, UR51 ;  /* 0x0000003300247c82 */ /* 0x000fe20008000000 */
[----:B------:R-:W-:Y:S05]  /*6610*/  BRA.U UP0, `(.L_x_100) ;  /* 0xffffffe5002c7547 */ /* 0x000fea000b83ffff */
[----:B------:R-:W-:Y:S05]  /*6620*/  EXIT ;  /* 0x000000000000794d */ /* 0x000fea0003800000 */
.L_x_24:
[----:B--2---:R2:W3:Y:S02]  /*6630*/  SYNCS.PHASECHK.TRANS64.TRYWAIT P0, [R0+URZ+0xc0], R2 ;  /* 0x0000c002000075a7 */ /* 0x0044e400080011ff */
[----:B---3--:R-:W-:Y:S05]  /*6640*/  @!P0 NANOSLEEP.SYNCS 0x989680 ;  /* 0x009896800000895d */ /* 0x008fea0003900000 */
[----:B------:R-:W3:Y:S02]  /*6650*/  @!P0 SYNCS.PHASECHK.TRANS64 P0, [R0+URZ+0xc0], R2 ;  /* 0x0000c002000085a7 */ /* 0x000ee400080010ff */
[----:B---3--:R-:W-:Y:S05]  /*6660*/  @!P0 BRA `(.L_x_24) ;  /* 0xfffffffc00f08947 */ /* 0x008fea000383ffff */
[----:B------:R-:W-:Y:S05]  /*6670*/  BRA `(.L_x_101) ;  /* 0xffffffb000607947 */ /* 0x000fea000383ffff */
.L_x_27:
[----:B-1----:R-:W-:-:S07]  /*6680*/  MOV R0, UR33 ;  /* 0x0000002100007c02 */ /* 0x002fce0008000f00 */
.L_x_102:
[----:B-1----:R1:W2:Y:S02]  /*6690*/  SYNCS.PHASECHK.TRANS64.TRYWAIT P0, [R0+URZ+0x18], R3 ;  /* 0x00001803000075a7 */ /* 0x0022a400080011ff */
[----:B--2---:R-:W-:Y:S05]  /*66a0*/  @!P0 NANOSLEEP.SYNCS 0x989680 ;  /* 0x009896800000895d */ /* 0x004fea0003900000 */
[----:B------:R-:W2:Y:S02]  /*66b0*/  @!P0 SYNCS.PHASECHK.TRANS64 P0, [R0+URZ+0x18], R3 ;  /* 0x00001803000085a7 */ /* 0x000ea400080010ff */
[----:B--2---:R-:W-:Y:S05]  /*66c0*/  @!P0 BRA `(.L_x_102) ;  /* 0xfffffffc00f08947 */ /* 0x004fea000383ffff */
[----:B------:R-:W-:Y:S05]  /*66d0*/  BRA `(.L_x_26) ;  /* 0xffffffb000a87947 */ /* 0x000fea000383ffff */
.L_x_34:
[----:B-1----:R-:W-:-:S07]  /*66e0*/  MOV R0, UR17 ;  /* 0x0000001100007c02 */ /* 0x002fce0008000f00 */
.L_x_103:
[----:B-1----:R1:W2:Y:S02]  /*66f0*/  SYNCS.PHASECHK.TRANS64.TRYWAIT P0, [R0+URZ+0x18], R3 ;  /* 0x00001803000075a7 */ /* 0x0022a400080011ff */
[----:B--2---:R-:W-:Y:S05]  /*6700*/  @!P0 NANOSLEEP.SYNCS 0x989680 ;  /* 0x009896800000895d */ /* 0x004fea0003900000 */
[----:B------:R-:W2:Y:S02]  /*6710*/  @!P0 SYNCS.PHASECHK.TRANS64 P0, [R0+URZ+0x18], R3 ;  /* 0x00001803000085a7 */ /* 0x000ea400080010ff */
[----:B--2---:R-:W-:Y:S05]  /*6720*/  @!P0 BRA `(.L_x_103) ;  /* 0xfffffffc00f08947 */ /* 0x004fea000383ffff */
[----:B------:R-:W-:Y:S05]  /*6730*/  BRA `(.L_x_33) ;  /* 0xffffffb400647947 */ /* 0x000fea000383ffff */
.L_x_39:
[----:B-1----:R1:W2:Y:S02]  /*6740*/  SYNCS.PHASECHK.TRANS64.TRYWAIT P0, [R3+URZ+0x50], R0 ;  /* 0x00005000030075a7 */ /* 0x0022a400080011ff */
[----:B--2---:R-:W-:Y:S05]  /*6750*/  @!P0 NANOSLEEP.SYNCS 0x989680 ;  /* 0x009896800000895d */ /* 0x004fea0003900000 */
[----:B------:R-:W2:Y:S02]  /*6760*/  @!P0 SYNCS.PHASECHK.TRANS64 P0, [R3+URZ+0x50], R0 ;  /* 0x00005000030085a7 */ /* 0x000ea400080010ff */
[----:B--2---:R-:W-:Y:S05]  /*6770*/  @!P0 BRA `(.L_x_39) ;  /* 0xfffffffc00f08947 */ /* 0x004fea000383ffff */
[----:B------:R-:W-:Y:S05]  /*6780*/  BRA `(.L_x_104) ;  /* 0xffffffb800087947 */ /* 0x000fea000383ffff */
.L_x_43:
[----:B------:R-:W-:-:S07]  /*6790*/  MOV R0, UR4 ;  /* 0x0000000400007c02 */ /* 0x000fce0008000f00 */
.L_x_105:
[----:B-1----:R1:W2:Y:S02]  /*67a0*/  SYNCS.PHASECHK.TRANS64.TRYWAIT P0, [R0+URZ], R2 ;  /* 0x00000002000075a7 */ /* 0x0022a400080011ff */
[----:B--2---:R-:W-:Y:S05]  /*67b0*/  @!P0 NANOSLEEP.SYNCS 0x989680 ;  /* 0x009896800000895d */ /* 0x004fea0003900000 */
[----:B------:R-:W2:Y:S02]  /*67c0*/  @!P0 SYNCS.PHASECHK.TRANS64 P0, [R0+URZ], R2 ;  /* 0x00000002000085a7 */ /* 0x000ea400080010ff */
[----:B--2---:R-:W-:Y:S05]  /*67d0*/  @!P0 BRA `(.L_x_105) ;  /* 0xfffffffc00f08947 */ /* 0x004fea000383ffff */
[----:B------:R-:W-:Y:S05]  /*67e0*/  BRA `(.L_x_106) ;  /* 0xffffffbc00ac7947 */ /* 0x000fea000383ffff */
.L_x_44:
[----:B------:R-:W-:-:S07]  /*67f0*/  MOV R0, UR5 ;  /* 0x0000000500007c02 */ /* 0x000fce0008000f00 */
.L_x_107:
[----:B-1----:R1:W2:Y:S02]  /*6800*/  SYNCS.PHASECHK.TRANS64.TRYWAIT P0, [R0+URZ], R2 ;  /* 0x00000002000075a7 */ /* 0x0022a400080011ff */
[----:B--2---:R-:W-:Y:S05]  /*6810*/  @!P0 NANOSLEEP.SYNCS 0x989680 ;  /* 0x009896800000895d */ /* 0x004fea0003900000 */
[----:B------:R-:W2:Y:S02]  /*6820*/  @!P0 SYNCS.PHASECHK.TRANS64 P0, [R0+URZ], R2 ;  /* 0x00000002000085a7 */ /* 0x000ea400080010ff */
[----:B--2---:R-:W-:Y:S05]  /*6830*/  @!P0 BRA `(.L_x_107) ;  /* 0xfffffffc00f08947 */ /* 0x004fea000383ffff */
[----:B------:R-:W-:Y:S05]  /*6840*/  BRA `(.L_x_108) ;  /* 0xffffffbc00b87947 */ /* 0x000fea000383ffff */
.L_x_47:
[----:B-1----:R1:W2:Y:S02]  /*6850*/  SYNCS.PHASECHK.TRANS64.TRYWAIT P0, [R2+URZ+0xb0], R4 ;  /* 0x0000b004020075a7 */ /* 0x0022a400080011ff */
[----:B--2---:R-:W-:Y:S05]  /*6860*/  @!P0 NANOSLEEP.SYNCS 0x989680 ;  /* 0x009896800000895d */ /* 0x004fea0003900000 */
[----:B------:R-:W2:Y:S02]  /*6870*/  @!P0 SYNCS.PHASECHK.TRANS64 P0, [R2+URZ+0xb0], R4 ;  /* 0x0000b004020085a7 */ /* 0x000ea400080010ff */
[----:B--2---:R-:W-:Y:S05]  /*6880*/  @!P0 BRA `(.L_x_47) ;  /* 0xfffffffc00f08947 */ /* 0x004fea000383ffff */
[----:B------:R-:W-:Y:S05]  /*6890*/  BRA `(.L_x_109) ;  /* 0xffffffc000147947 */ /* 0x000fea000383ffff */
.L_x_48:
[----:B------:R-:W-:-:S07]  /*68a0*/  MOV R2, UR4 ;  /* 0x0000000400027c02 */ /* 0x000fce0008000f00 */
.L_x_110:
[----:B-1----:R1:W2:Y:S02]  /*68b0*/  SYNCS.PHASECHK.TRANS64.TRYWAIT P0, [R2+URZ+0x60], R5 ;  /* 0x00006005020075a7 */ /* 0x0022a400080011ff */
[----:B--2---:R-:W-:Y:S05]  /*68c0*/  @!P0 NANOSLEEP.SYNCS 0x989680 ;  /* 0x009896800000895d */ /* 0x004fea0003900000 */
[----:B------:R-:W2:Y:S02]  /*68d0*/  @!P0 SYNCS.PHASECHK.TRANS64 P0, [R2+URZ+0x60], R5 ;  /* 0x00006005020085a7 */ /* 0x000ea400080010ff */
[----:B--2---:R-:W-:Y:S05]  /*68e0*/  @!P0 BRA `(.L_x_110) ;  /* 0xfffffffc00f08947 */ /* 0x004fea000383ffff */
[----:B------:R-:W-:Y:S05]  /*68f0*/  BRA `(.L_x_111) ;  /* 0xffffffc000247947 */ /* 0x000fea000383ffff */
.L_x_49:
[----:B-1----:R1:W2:Y:S02]  /*6900*/  SYNCS.PHASECHK.TRANS64.TRYWAIT P1, [R2+URZ+0x50], R4 ;  /* 0x00005004020075a7 */ /* 0x0022a400080211ff */
[----:B--2---:R-:W-:Y:S05]  /*6910*/  @!P1 NANOSLEEP.SYNCS 0x989680 ;  /* 0x009896800000995d */ /* 0x004fea0003900000 */
[----:B------:R-:W2:Y:S02]  /*6920*/  @!P1 SYNCS.PHASECHK.TRANS64 P1, [R2+URZ+0x50], R4 ;  /* 0x00005004020095a7 */ /* 0x000ea400080210ff */
[----:B--2---:R-:W-:Y:S05]  /*6930*/  @!P1 BRA `(.L_x_49) ;  /* 0xfffffffc00f09947 */ /* 0x004fea000383ffff */
[----:B------:R-:W-:Y:S05]  /*6940*/  BRA `(.L_x_112) ;  /* 0xffffffc000547947 */ /* 0x000fea000383ffff */
.L_x_52:
[----:B------:R-:W-:-:S07]  /*6950*/  MOV R0, UR4 ;  /* 0x0000000400007c02 */ /* 0x000fce0008000f00 */
.L_x_113:
[----:B-1----:R1:W2:Y:S02]  /*6960*/  SYNCS.PHASECHK.TRANS64.TRYWAIT P0, [R0+URZ+0x60], R2 ;  /* 0x00006002000075a7 */ /* 0x0022a400080011ff */
[----:B--2---:R-:W-:Y:S05]  /*6970*/  @!P0 NANOSLEEP.SYNCS 0x989680 ;  /* 0x009896800000895d */ /* 0x004fea0003900000 */
[----:B------:R-:W2:Y:S02]  /*6980*/  @!P0 SYNCS.PHASECHK.TRANS64 P0, [R0+URZ+0x60], R2 ;  /* 0x00006002000085a7 */ /* 0x000ea400080010ff */
[----:B--2---:R-:W-:Y:S05]  /*6990*/  @!P0 BRA `(.L_x_113) ;  /* 0xfffffffc00f08947 */ /* 0x004fea000383ffff */
[----:B------:R-:W-:Y:S05]  /*69a0*/  BRA `(.L_x_51) ;  /* 0xffffffc000a87947 */ /* 0x000fea000383ffff */
.L_x_59:
[----:B-1----:R1:W2:Y:S02]  /*69b0*/  SYNCS.PHASECHK.TRANS64.TRYWAIT P1, [R0+URZ+0x50], R2 ;  /* 0x00005002000075a7 */ /* 0x0022a400080211ff */
[----:B--2---:R-:W-:Y:S05]  /*69c0*/  @!P1 NANOSLEEP.SYNCS 0x989680 ;  /* 0x009896800000995d */ /* 0x004fea0003900000 */
[----:B------:R-:W2:Y:S02]  /*69d0*/  @!P1 SYNCS.PHASECHK.TRANS64 P1, [R0+URZ+0x50], R2 ;  /* 0x00005002000095a7 */ /* 0x000ea400080210ff */
[----:B--2---:R-:W-:Y:S05]  /*69e0*/  @!P1 BRA `(.L_x_59) ;  /* 0xfffffffc00f09947 */ /* 0x004fea000383ffff */
[----:B------:R-:W-:Y:S05]  /*69f0*/  BRA `(.L_x_114) ;  /* 0xffffffc8000c7947 */ /* 0x000fea000383ffff */
.L_x_60:
[----:B------:R-:W-:-:S07]  /*6a00*/  MOV R2, UR23 ;  /* 0x0000001700027c02 */ /* 0x000fce0008000f00 */
.L_x_115:
[----:B-1----:R1:W2:Y:S02]  /*6a10*/  SYNCS.PHASECHK.TRANS64.TRYWAIT P0, [R2+URZ+0x90], R0 ;  /* 0x00009000020075a7 */ /* 0x0022a400080011ff */
[----:B--2---:R-:W-:Y:S05]  /*6a20*/  @!P0 NANOSLEEP.SYNCS 0x989680 ;  /* 0x009896800000895d */ /* 0x004fea0003900000 */
[----:B------:R-:W2:Y:S02]  /*6a30*/  @!P0 SYNCS.PHASECHK.TRANS64 P0, [R2+URZ+0x90], R0 ;  /* 0x00009000020085a7 */ /* 0x000ea400080010ff */
[----:B--2---:R-:W-:Y:S05]  /*6a40*/  @!P0 BRA `(.L_x_115) ;  /* 0xfffffffc00f08947 */ /* 0x004fea000383ffff */
[----:B------:R-:W-:Y:S05]  /*6a50*/  BRA `(.L_x_116) ;  /* 0xffffffc8005c7947 */ /* 0x000fea000383ffff */
.L_x_63:
[----:B------:R-:W-:Y:S07]  /*6a60*/  MOV R0, UR5 ;  /* 0x0000000500007c02 */ /* 0x000fee0008000f00 */
.L_x_117:
[----:B-1----:R1:W2:Y:S02]  /*6a70*/  SYNCS.PHASECHK.TRANS64.TRYWAIT P0, [R0+URZ], R2 ;  /* 0x00000002000075a7 */ /* 0x0022a400080011ff */
[----:B--2---:R-:W-:Y:S05]  /*6a80*/  @!P0 NANOSLEEP.SYNCS 0x989680 ;  /* 0x009896800000895d */ /* 0x004fea0003900000 */
[----:B------:R-:W2:Y:S02]  /*6a90*/  @!P0 SYNCS.PHASECHK.TRANS64 P0, [R0+URZ], R2 ;  /* 0x00000002000085a7 */ /* 0x000ea400080010ff */
[----:B--2---:R-:W-:Y:S05]  /*6aa0*/  @!P0 BRA `(.L_x_117) ;  /* 0xfffffffc00f08947 */ /* 0x004fea000383ffff */
[----:B------:R-:W-:Y:S05]  /*6ab0*/  BRA `(.L_x_62) ;  /* 0xffffffc800787947 */ /* 0x000fea000383ffff */
.L_x_66:
[----:B------:R-:W-:-:S07]  /*6ac0*/  MOV R0, UR4 ;  /* 0x0000000400007c02 */ /* 0x000fce0008000f00 */
.L_x_118:
[----:B--2---:R2:W4:Y:S02]  /*6ad0*/  SYNCS.PHASECHK.TRANS64.TRYWAIT P0, [R0+URZ], R2 ;  /* 0x00000002000075a7 */ /* 0x00452400080011ff */
[----:B----4-:R-:W-:Y:S05]  /*6ae0*/  @!P0 NANOSLEEP.SYNCS 0x989680 ;  /* 0x009896800000895d */ /* 0x010fea0003900000 */
[----:B------:R-:W4:Y:S02]  /*6af0*/  @!P0 SYNCS.PHASECHK.TRANS64 P0, [R0+URZ], R2 ;  /* 0x00000002000085a7 */ /* 0x000f2400080010ff */
[----:B----4-:R-:W-:Y:S05]  /*6b00*/  @!P0 BRA `(.L_x_118) ;  /* 0xfffffffc00f08947 */ /* 0x010fea000383ffff */
[----:B------:R-:W-:Y:S05]  /*6b10*/  BRA `(.L_x_119) ;  /* 0xffffffcc002c7947 */ /* 0x000fea000383ffff */
.L_x_67:
[----:B------:R-:W-:-:S07]  /*6b20*/  MOV R0, UR5 ;  /* 0x0000000500007c02 */ /* 0x000fce0008000f00 */
.L_x_120:
[----:B-1----:R1:W2:Y:S02]  /*6b30*/  SYNCS.PHASECHK.TRANS64.TRYWAIT P0, [R0+URZ], R3 ;  /* 0x00000003000075a7 */ /* 0x0022a400080011ff */
[----:B--2---:R-:W-:Y:S05]  /*6b40*/  @!P0 NANOSLEEP.SYNCS 0x989680 ;  /* 0x009896800000895d */ /* 0x004fea0003900000 */
[----:B------:R-:W2:Y:S02]  /*6b50*/  @!P0 SYNCS.PHASECHK.TRANS64 P0, [R0+URZ], R3 ;  /* 0x00000003000085a7 */ /* 0x000ea400080010ff */
[----:B--2---:R-:W-:Y:S05]  /*6b60*/  @!P0 BRA `(.L_x_120) ;  /* 0xfffffffc00f08947 */ /* 0x004fea000383ffff */
[----:B------:R-:W-:Y:S05]  /*6b70*/  BRA `(.L_x_121) ;  /* 0xffffffcc00387947 */ /* 0x000fea000383ffff */
.L_x_68:
[----:B------:R-:W-:-:S07]  /*6b80*/  MOV R0, UR5 ;  /* 0x0000000500007c02 */ /* 0x000fce0008000f00 */
.L_x_122:
[----:B-1----:R1:W2:Y:S02]  /*6b90*/  SYNCS.PHASECHK.TRANS64.TRYWAIT P0, [R0+URZ], R3 ;  /* 0x00000003000075a7 */ /* 0x0022a400080011ff */
[----:B--2---:R-:W-:Y:S05]  /*6ba0*/  @!P0 NANOSLEEP.SYNCS 0x989680 ;  /* 0x009896800000895d */ /* 0x004fea0003900000 */
[----:B------:R-:W2:Y:S02]  /*6bb0*/  @!P0 SYNCS.PHASECHK.TRANS64 P0, [R0+URZ], R3 ;  /* 0x00000003000085a7 */ /* 0x000ea400080010ff */
[----:B--2---:R-:W-:Y:S05]  /*6bc0*/  @!P0 BRA `(.L_x_122) ;  /* 0xfffffffc00f08947 */ /* 0x004fea000383ffff */
[----:B------:R-:W-:Y:S05]  /*6bd0*/  BRA `(.L_x_123) ;  /* 0xffffffcc00447947 */ /* 0x000fea000383ffff */
.L_x_69:
[----:B-1----:R-:W-:-:S07]  /*6be0*/  MOV R0, UR4 ;  /* 0x0000000400007c02 */ /* 0x002fce0008000f00 */
.L_x_124:
[----:B-1----:R1:W2:Y:S02]  /*6bf0*/  SYNCS.PHASECHK.TRANS64.TRYWAIT P0, [R0+URZ], R2 ;  /* 0x00000002000075a7 */ /* 0x0022a400080011ff */
[----:B--2---:R-:W-:Y:S05]  /*6c00*/  @!P0 NANOSLEEP.SYNCS 0x989680 ;  /* 0x009896800000895d */ /* 0x004fea0003900000 */
[----:B------:R-:W2:Y:S02]  /*6c10*/  @!P0 SYNCS.PHASECHK.TRANS64 P0, [R0+URZ], R2 ;  /* 0x00000002000085a7 */ /* 0x000ea400080010ff */
[----:B--2---:R-:W-:Y:S05]  /*6c20*/  @!P0 BRA `(.L_x_124) ;  /* 0xfffffffc00f08947 */ /* 0x004fea000383ffff */
[----:B------:R-:W-:Y:S05]  /*6c30*/  BRA `(.L_x_125) ;  /* 0xffffffcc00507947 */ /* 0x000fea000383ffff */
.L_x_74:
[----:B--2---:R2:W3:Y:S02]  /*6c40*/  SYNCS.PHASECHK.TRANS64.TRYWAIT P0, [R7+URZ+0x50], R0 ;  /* 0x00005000070075a7 */ /* 0x0044e400080011ff */
[----:B---3--:R-:W-:Y:S05]  /*6c50*/  @!P0 NANOSLEEP.SYNCS 0x989680 ;  /* 0x009896800000895d */ /* 0x008fea0003900000 */
[----:B------:R-:W3:Y:S02]  /*6c60*/  @!P0 SYNCS.PHASECHK.TRANS64 P0, [R7+URZ+0x50], R0 ;  /* 0x00005000070085a7 */ /* 0x000ee400080010ff */
[----:B---3--:R-:W-:Y:S05]  /*6c70*/  @!P0 BRA `(.L_x_74) ;  /* 0xfffffffc00f08947 */ /* 0x008fea000383ffff */
[----:B------:R-:W-:Y:S05]  /*6c80*/  BRA `(.L_x_126) ;  /* 0xffffffd000647947 */ /* 0x000fea000383ffff */
.L_x_77:
[----:B-1----:R-:W-:Y:S07]  /*6c90*/  MOV R0, UR17 ;  /* 0x0000001100007c02 */ /* 0x002fee0008000f00 */
.L_x_127:
[----:B-1----:R1:W2:Y:S02]  /*6ca0*/  SYNCS.PHASECHK.TRANS64.TRYWAIT P2, [R0+URZ+0x48], R7 ;  /* 0x00004807000075a7 */ /* 0x0022a400080411ff */
[----:B--2---:R-:W-:Y:S05]  /*6cb0*/  @!P2 NANOSLEEP.SYNCS 0x989680 ;  /* 0x009896800000a95d */ /* 0x004fea0003900000 */
[----:B------:R-:W2:Y:S02]  /*6cc0*/  @!P2 SYNCS.PHASECHK.TRANS64 P2, [R0+URZ+0x48], R7 ;  /* 0x000048070000a5a7 */ /* 0x000ea400080410ff */
[----:B--2---:R-:W-:Y:S05]  /*6cd0*/  @!P2 BRA `(.L_x_127) ;  /* 0xfffffffc00f0a947 */ /* 0x004fea000383ffff */
[----:B------:R-:W-:Y:S05]  /*6ce0*/  BRA `(.L_x_76) ;  /* 0xffffffd400c47947 */ /* 0x000fea000383ffff */
.L_x_80:
[----:B-1----:R-:W-:Y:S07]  /*6cf0*/  MOV R0, UR17 ;  /* 0x0000001100007c02 */ /* 0x002fee0008000f00 */
.L_x_128:
[----:B-1----:R1:W2:Y:S02]  /*6d00*/  SYNCS.PHASECHK.TRANS64.TRYWAIT P0, [R0+URZ+0x38], R6 ;  /* 0x00003806000075a7 */ /* 0x0022a400080011ff */
[----:B--2---:R-:W-:Y:S05]  /*6d10*/  @!P0 NANOSLEEP.SYNCS 0x989680 ;  /* 0x009896800000895d */ /* 0x004fea0003900000 */
[----:B------:R-:W2:Y:S02]  /*6d20*/  @!P0 SYNCS.PHASECHK.TRANS64 P0, [R0+URZ+0x38], R6 ;  /* 0x00003806000085a7 */ /* 0x000ea400080010ff */
[----:B--2---:R-:W-:Y:S05]  /*6d30*/  @!P0 BRA `(.L_x_128) ;  /* 0xfffffffc00f08947 */ /* 0x004fea000383ffff */
[----:B------:R-:W-:Y:S05]  /*6d40*/  BRA `(.L_x_129) ;  /* 0xffffffd800147947 */ /* 0x000fea000383ffff */
.L_x_83:
[----:B---3--:R3:W1:Y:S02]  /*6d50*/  SYNCS.PHASECHK.TRANS64.TRYWAIT P0, [R3+URZ+0x50], R0 ;  /* 0x00005000030075a7 */ /* 0x00866400080011ff */
[----:B-1----:R-:W-:Y:S05]  /*6d60*/  @!P0 NANOSLEEP.SYNCS 0x989680 ;  /* 0x009896800000895d */ /* 0x002fea0003900000 */
[----:B------:R-:W1:Y:S02]  /*6d70*/  @!P0 SYNCS.PHASECHK.TRANS64 P0, [R3+URZ+0x50], R0 ;  /* 0x00005000030085a7 */ /* 0x000e6400080010ff */
[----:B-1----:R-:W-:Y:S05]  /*6d80*/  @!P0 BRA `(.L_x_83) ;  /* 0xfffffffc00f08947 */ /* 0x002fea000383ffff */
[----:B------:R-:W-:Y:S05]  /*6d90*/  BRA `(.L_x_130) ;  /* 0xffffffdc00607947 */ /* 0x000fea000383ffff */
.L_x_94:
[----:B-1----:R-:W-:Y:S04]  /*6da0*/  MOV R0, UR44 ;  /* 0x0000002c00007c02 */ /* 0x002fe80008000f00 */
[----:B------:R1:W2:Y:S03]  /*6db0*/  SYNCS.PHASECHK.TRANS64.TRYWAIT P1, [R0+URZ+0x30], R4 ;  /* 0x00003004000075a7 */ /* 0x0002a600080211ff */
[----:B--2---:R-:W-:Y:S05]  /*6dc0*/  @!P1 NANOSLEEP.SYNCS 0x989680 ;  /* 0x009896800000995d */ /* 0x004fea0003900000 */
[----:B------:R-:W2:Y:S02]  /*6dd0*/  @!P1 SYNCS.PHASECHK.TRANS64 P1, [R0+URZ+0x30], R4 ;  /* 0x00003004000095a7 */ /* 0x000ea400080210ff */
[----:B--2---:R-:W-:Y:S05]  /*6de0*/  @!P1 BRA `(.L_x_94) ;  /* 0xfffffffc00ec9947 */ /* 0x004fea000383ffff */
[----:B------:R-:W-:Y:S05]  /*6df0*/  BRA `(.L_x_93) ;  /* 0xffffffe800b07947 */ /* 0x000fea000383ffff */
.L_x_96:
[----:B------:R1:W1:Y:S02]  /*6e00*/  SYNCS.PHASECHK.TRANS64.TRYWAIT P1, [R22+URZ+0x70], R3 ;  /* 0x00007003160075a7 */ /* 0x00026400080211ff */
[----:B-1----:R-:W-:Y:S05]  /*6e10*/  @!P1 NANOSLEEP.SYNCS 0x989680 ;  /* 0x009896800000995d */ /* 0x002fea0003900000 */
[----:B------:R-:W1:Y:S02]  /*6e20*/  @!P1 SYNCS.PHASECHK.TRANS64 P1, [R22+URZ+0x70], R3 ;  /* 0x00007003160095a7 */ /* 0x000e6400080210ff */
[----:B-1----:R-:W-:Y:S05]  /*6e30*/  @!P1 BRA `(.L_x_96) ;  /* 0xfffffffc00f09947 */ /* 0x002fea000383ffff */
[----:B------:R-:W-:Y:S05]  /*6e40*/  BRA `(.L_x_95) ;  /* 0xffffffe800ec7947 */ /* 0x000fea000383ffff */
        .weak           $__internal_0_$__cuda_sm10x_tcgen05_guardrail_trap_col_being_dealloced_not_returned_by_alloc
        .type           $__internal_0_$__cuda_sm10x_tcgen05_guardrail_trap_col_being_dealloced_not_returned_by_alloc,@function
        .size           $__internal_0_$__cuda_sm10x_tcgen05_guardrail_trap_col_being_dealloced_not_returned_by_alloc,($__internal_1_$__cuda_sm10x_tcgen05_guardrail_trap_phase_invalid_during_alloc - $__internal_0_$__cuda_sm10x_tcgen05_guardrail_trap_col_being_dealloced_not_returned_by_alloc)
$__internal_0_$__cuda_sm10x_tcgen05_guardrail_trap_col_being_dealloced_not_returned_by_alloc:
[----:B------:R-:W-:Y:S05]  /*6e50*/  BPT.TRAP 0x1 ;  /* 0x000000040000795c */ /* 0x000fea0000300000 */
[----:B------:R-:W-:-:S04]  /*6e60*/  HFMA2 R3, -RZ, RZ, 0, 0 ;  /* 0x00000000ff037431 */ /* 0x000fc800000001ff */
[----:B------:R-:W-:Y:S05]  /*6e70*/  RET.REL.NODEC R2 `(_ZN7cutlass13device_kernelINS_4gemm6kernel13GemmUniversalIN4cute5tupleIJiiiiEEENS1_10collective13CollectiveMmaINS1_35MainloopSm100TmaUmmaWarpSpecializedILi3ELi2ELi4ENS5_IJNS4_1CILi1EEENSA_ILi2EEESB_EEEEENS5_IJNSA_ILi64EEESF_SF_EEENS_12float_e4m3_tENS5_IJlSB_lEEESH_SI_NS4_8TiledMMAINS4_8MMA_AtomIJNS4_10MMA_TraitsINS4_19SM100_MMA_F8F6F4_SSEJSH_SH_fSF_SF_NS4_17integral_constantINS4_4UMMA5MajorELSP_0EEESQ_NSN_INSO_7ScaleInELSR_0EEESS_EEEEEENS4_6LayoutINS5_IJSB_SB_SB_EEENS5_IJNSA_ILi0EEESX_SX_EEEEENS5_IJNS4_10UnderscoreES10_S10_EEEEENS4_23SM90_TMA_LOAD_MULTICASTENS4_14ComposedLayoutINS4_7SwizzleILi2ELi4ELi3EEENS4_18smem_ptr_flag_bitsILi8EEENSV_INS5_IJNSA_ILi8EEESF_EEENS5_IJSF_SB_EEEEEEEvNS4_8identityENS4_13SM90_TMA_LOADES1D_vS1E_EENS_8epilogue10collective18CollectiveEpilogueINS1H_23Sm100TmaWarpSpecializedILi1ELi1ELi32ELb0ELb0EEEJSG_NS5_IJNSV_ISF_SB_EES1M_EEESH_SI_SH_SI_NS1H_6fusion15FusionCallbacksIS1L_NS1O_17LinearCombinationISH_fSH_fLNS_15FloatRoundStyleE2EEESG_S1N_JEEENS4_5SM1004TMEM4LOAD26SM100_TMEM_LOAD_16dp32b32xES1F_S1D_NS4_39AutoVectorizingCopyWithAssumedAlignmentILi128EEENS4_14SM90_TMA_STOREES1D_S1Z_S1Z_EEEvvEEEEvNT_6ParamsE) ;  /* 0xffffff9002607950 */ /* 0x000fea0003c3ffff */
        .weak           $__internal_1_$__cuda_sm10x_tcgen05_guardrail_trap_phase_invalid_during_alloc
        .type           $__internal_1_$__cuda_sm10x_tcgen05_guardrail_trap_phase_invalid_during_alloc,@function
        .size           $__internal_1_$__cuda_sm10x_tcgen05_guardrail_trap_phase_invalid_during_alloc,($__internal_2_$__cuda_sm10x_tcgen05_guardrail_trap_unallocated_columns_being_dealloced - $__internal_1_$__cuda_sm10x_tcgen05_guardrail_trap_phase_invalid_during_alloc)
$__internal_1_$__cuda_sm10x_tcgen05_guardrail_trap_phase_invalid_during_alloc:
[----:B------:R-:W-:Y:S05]  /*6e80*/  BPT.TRAP 0x1 ;  /* 0x000000040000795c */ /* 0x000fea0000300000 */
[----:B------:R-:W-:-:S04]  /*6e90*/  MOV R5, 0x0 ;  /* 0x0000000000057802 */ /* 0x000fc80000000f00 */
[----:B------:R-:W-:Y:S05]  /*6ea0*/  RET.REL.NODEC R4 `(_ZN7cutlass13device_kernelINS_4gemm6kernel13GemmUniversalIN4cute5tupleIJiiiiEEENS1_10collective13CollectiveMmaINS1_35MainloopSm100TmaUmmaWarpSpecializedILi3ELi2ELi4ENS5_IJNS4_1CILi1EEENSA_ILi2EEESB_EEEEENS5_IJNSA_ILi64EEESF_SF_EEENS_12float_e4m3_tENS5_IJlSB_lEEESH_SI_NS4_8TiledMMAINS4_8MMA_AtomIJNS4_10MMA_TraitsINS4_19SM100_MMA_F8F6F4_SSEJSH_SH_fSF_SF_NS4_17integral_constantINS4_4UMMA5MajorELSP_0EEESQ_NSN_INSO_7ScaleInELSR_0EEESS_EEEEEENS4_6LayoutINS5_IJSB_SB_SB_EEENS5_IJNSA_ILi0EEESX_SX_EEEEENS5_IJNS4_10UnderscoreES10_S10_EEEEENS4_23SM90_TMA_LOAD_MULTICASTENS4_14ComposedLayoutINS4_7SwizzleILi2ELi4ELi3EEENS4_18smem_ptr_flag_bitsILi8EEENSV_INS5_IJNSA_ILi8EEESF_EEENS5_IJSF_SB_EEEEEEEvNS4_8identityENS4_13SM90_TMA_LOADES1D_vS1E_EENS_8epilogue10collective18CollectiveEpilogueINS1H_23Sm100TmaWarpSpecializedILi1ELi1ELi32ELb0ELb0EEEJSG_NS5_IJNSV_ISF_SB_EES1M_EEESH_SI_SH_SI_NS1H_6fusion15FusionCallbacksIS1L_NS1O_17LinearCombinationISH_fSH_fLNS_15FloatRoundStyleE2EEESG_S1N_JEEENS4_5SM1004TMEM4LOAD26SM100_TMEM_LOAD_16dp32b32xES1F_S1D_NS4_39AutoVectorizingCopyWithAssumedAlignmentILi128EEENS4_14SM90_TMA_STOREES1D_S1Z_S1Z_EEEvvEEEEvNT_6ParamsE) ;  /* 0xffffff9004547950 */ /* 0x000fea0003c3ffff */
        .weak           $__internal_2_$__cuda_sm10x_tcgen05_guardrail_trap_unallocated_columns_being_dealloced
        .type           $__internal_2_$__cuda_sm10x_tcgen05_guardrail_trap_unallocated_columns_being_dealloced,@function
        .size           $__internal_2_$__cuda_sm10x_tcgen05_guardrail_trap_unallocated_columns_being_dealloced,(.L_x_132 - $__internal_2_$__cuda_sm10x_tcgen05_guardrail_trap_unallocated_columns_being_dealloced)
$__internal_2_$__cuda_sm10x_tcgen05_guardrail_trap_unallocated_columns_being_dealloced:
[----:B------:R-:W-:Y:S05]  /*6eb0*/  BPT.TRAP 0x1 ;  /* 0x000000040000795c */ /* 0x000fea0000300000 */
[----:B------:R-:W-:-:S04]  /*6ec0*/  HFMA2 R3, -RZ, RZ, 0, 0 ;  /* 0x00000000ff037431 */ /* 0x000fc800000001ff */
[----:B------:R-:W-:Y:S05]  /*6ed0*/  RET.REL.NODEC R2 `(_ZN7cutlass13device_kernelINS_4gemm6kernel13GemmUniversalIN4cute5tupleIJiiiiEEENS1_10collective13CollectiveMmaINS1_35MainloopSm100TmaUmmaWarpSpecializedILi3ELi2ELi4ENS5_IJNS4_1CILi1EEENSA_ILi2EEESB_EEEEENS5_IJNSA_ILi64EEESF_SF_EEENS_12float_e4m3_tENS5_IJlSB_lEEESH_SI_NS4_8TiledMMAINS4_8MMA_AtomIJNS4_10MMA_TraitsINS4_19SM100_MMA_F8F6F4_SSEJSH_SH_fSF_SF_NS4_17integral_constantINS4_4UMMA5MajorELSP_0EEESQ_NSN_INSO_7ScaleInELSR_0EEESS_EEEEEENS4_6LayoutINS5_IJSB_SB_SB_EEENS5_IJNSA_ILi0EEESX_SX_EEEEENS5_IJNS4_10UnderscoreES10_S10_EEEEENS4_23SM90_TMA_LOAD_MULTICASTENS4_14ComposedLayoutINS4_7SwizzleILi2ELi4ELi3EEENS4_18smem_ptr_flag_bitsILi8EEENSV_INS5_IJNSA_ILi8EEESF_EEENS5_IJSF_SB_EEEEEEEvNS4_8identityENS4_13SM90_TMA_LOADES1D_vS1E_EENS_8epilogue10collective18CollectiveEpilogueINS1H_23Sm100TmaWarpSpecializedILi1ELi1ELi32ELb0ELb0EEEJSG_NS5_IJNSV_ISF_SB_EES1M_EEESH_SI_SH_SI_NS1H_6fusion15FusionCallbacksIS1L_NS1O_17LinearCombinationISH_fSH_fLNS_15FloatRoundStyleE2EEESG_S1N_JEEENS4_5SM1004TMEM4LOAD26SM100_TMEM_LOAD_16dp32b32xES1F_S1D_NS4_39AutoVectorizingCopyWithAssumedAlignmentILi128EEENS4_14SM90_TMA_STOREES1D_S1Z_S1Z_EEEvvEEEEvNT_6ParamsE) ;  /* 0xffffff9002487950 */ /* 0x000fea0003c3ffff */
.L_x_131:
[----:B------:R-:W-:-:S00]  /*6ee0*/  BRA `(.L_x_131) ;  /* 0xfffffffc00fc7947 */ /* 0x000fc0000383ffff */
[----:B------:R-:W-:-:S00]  /*6ef0*/  NOP ;  /* 0x0000000000007918 */ /* 0x000fc00000000000 */
        /* <DEDUP_REMOVED lines=8> */
.L_x_132:


//--------------------- .nv.global.init           --------------------------
	.section	.nv.global.init,"aw",@progbits
.nv.global.init:
	.type		$str$27,@object
	.size		$str$27,($str$28 - $str$27)
$str$27:
        /*0000*/ 	.byte	0x28, 0x61, 0x64, 0x64, 0x72, 0x65, 0x73, 0x73, 0x20, 0x26, 0x20, 0x6d, 0x61, 0x73, 0x6b, 0x29
        /*0010*/ 	.byte	0x20, 0x3d, 0x3d, 0x20, 0x30, 0x00
	.type		$str$28,@object
	.size		$str$28,($str$26 - $str$28)
$str$28:
        /*0016*/ 	.byte	0x2f, 0x74, 0x6d, 0x70, 0x2f, 0x63, 0x75, 0x74, 0x6c, 0x61, 0x73, 0x73, 0x5f, 0x73, 0x77, 0x65
        /*0026*/ 	.byte	0x65, 0x70, 0x5f, 0x73, 0x72, 0x63, 0x2f, 0x69, 0x6e, 0x63, 0x6c, 0x75, 0x64, 0x65, 0x2f, 0x63
        /*0036*/ 	.byte	0x75, 0x74, 0x65, 0x2f, 0x70, 0x6f, 0x69, 0x6e, 0x74, 0x65, 0x72, 0x5f, 0x66, 0x6c, 0x61, 0x67
        /*0046*/ 	.byte	0x67, 0x65, 0x64, 0x2e, 0x68, 0x70, 0x70, 0x00
	.type		$str$26,@object
	.size		$str$26,($str$25 - $str$26)
$str$26:
        /*004e*/ 	.byte	0x2f, 0x74, 0x6d, 0x70, 0x2f, 0x63, 0x75, 0x74, 0x6c, 0x61, 0x73, 0x73, 0x5f, 0x73, 0x77, 0x65
        /*005e*/ 	.byte	0x65, 0x70, 0x5f, 0x73, 0x72, 0x63, 0x2f, 0x69, 0x6e, 0x63, 0x6c, 0x75, 0x64, 0x65, 0x2f, 0x63
        /*006e*/ 	.byte	0x75, 0x74, 0x65, 0x2f, 0x61, 0x74, 0x6f, 0x6d, 0x2f, 0x63, 0x6f, 0x70, 0x79, 0x5f, 0x74, 0x72
        /*007e*/ 	.byte	0x61, 0x69, 0x74, 0x73, 0x5f, 0x73, 0x6d, 0x31, 0x30, 0x30, 0x2e, 0x68, 0x70, 0x70, 0x00
	.type		$str$25,@object
	.size		$str$25,(__unnamed_1 - $str$25)
$str$25:
        /*008d*/ 	.byte	0x28, 0x28, 0x75, 0x69, 0x6e, 0x74, 0x33, 0x32, 0x5f, 0x74, 0x28, 0x74, 0x68, 0x72, 0x65, 0x61
        /*009d*/ 	.byte	0x64, 0x49, 0x64, 0x78, 0x2e, 0x78, 0x29, 0x20, 0x2f, 0x20, 0x33, 0x32, 0x29, 0x20, 0x25, 0x20
        /*00ad*/ 	.byte	0x34, 0x29, 0x20, 0x3d, 0x3d, 0x20, 0x28, 0x28, 0x28, 0x74, 0x6d, 0x65, 0x6d, 0x5f, 0x61, 0x64
        /*00bd*/ 	.byte	0x64, 0x72, 0x20, 0x3e, 0x3e, 0x20, 0x31, 0x36, 0x29, 0x20, 0x2f, 0x20, 0x33, 0x32, 0x29, 0x20
        /*00cd*/ 	.byte	0x25, 0x20, 0x34, 0x29, 0x00
	.type		__unnamed_1,@object
	.size		__unnamed_1,(__unnamed_2 - __unnamed_1)
__unnamed_1:
        /*00d2*/ 	.byte	0x61, 0x75, 0x74, 0x6f, 0x20, 0x63, 0x75, 0x74, 0x65, 0x3a, 0x3a, 0x61, 0x73, 0x5f, 0x70, 0x6f
        /* <DEDUP_REMOVED lines=24> */
        /*0262*/ 	.byte	0x3c, 0x34, 0x30, 0x39, 0x36, 0x3e, 0x3e, 0x3e, 0x3e, 0x5d, 0x00
	.type		__unnamed_2,@object
	.size		__unnamed_2,(.L_2 - __unnamed_2)
__unnamed_2:
        /* <DEDUP_REMOVED lines=40> */
        /*04ed*/ 	.byte	0x74, 0x65, 0x3a, 0x3a, 0x43, 0x3c, 0x30, 0x3e, 0x3e, 0x3e, 0x3e, 0x5d, 0x00
.L_2:


//--------------------- .nv.shared._ZN7cutlass13device_kernelINS_4gemm6kernel13GemmUniversalIN4cute5tupleIJiiiiEEENS1_10collective13CollectiveMmaINS1_35MainloopSm100TmaUmmaWarpSpecializedILi3ELi2ELi4ENS5_IJNS4_1CILi1EEENSA_ILi2EEESB_EEEEENS5_IJNSA_ILi64EEESF_SF_EEENS_12float_e4m3_tENS5_IJlSB_lEEESH_SI_NS4_8TiledMMAINS4_8MMA_AtomIJNS4_10MMA_TraitsINS4_19SM100_MMA_F8F6F4_SSEJSH_SH_fSF_SF_NS4_17integral_constantINS4_4UMMA5MajorELSP_0EEESQ_NSN_INSO_7ScaleInELSR_0EEESS_EEEEEENS4_6LayoutINS5_IJSB_SB_SB_EEENS5_IJNSA_ILi0EEESX_SX_EEEEENS5_IJNS4_10UnderscoreES10_S10_EEEEENS4_23SM90_TMA_LOAD_MULTICASTENS4_14ComposedLayoutINS4_7SwizzleILi2ELi4ELi3EEENS4_18smem_ptr_flag_bitsILi8EEENSV_INS5_IJNSA_ILi8EEESF_EEENS5_IJSF_SB_EEEEEEEvNS4_8identityENS4_13SM90_TMA_LOADES1D_vS1E_EENS_8epilogue10collective18CollectiveEpilogueINS1H_23Sm100TmaWarpSpecializedILi1ELi1ELi32ELb0ELb0EEEJSG_NS5_IJNSV_ISF_SB_EES1M_EEESH_SI_SH_SI_NS1H_6fusion15FusionCallbacksIS1L_NS1O_17LinearCombinationISH_fSH_fLNS_15FloatRoundStyleE2EEESG_S1N_JEEENS4_5SM1004TMEM4LOAD26SM100_TMEM_LOAD_16dp32b32xES1F_S1D_NS4_39AutoVectorizingCopyWithAssumedAlignmentILi128EEENS4_14SM90_TMA_STOREES1D_S1Z_S1Z_EEEvvEEEEvNT_6ParamsE --------------------------
	.section	.nv.shared._ZN7cutlass13device_kernelINS_4gemm6kernel13GemmUniversalIN4cute5tupleIJiiiiEEENS1_10collective13CollectiveMmaINS1_35MainloopSm100TmaUmmaWarpSpecializedILi3ELi2ELi4ENS5_IJNS4_1CILi1EEENSA_ILi2EEESB_EEEEENS5_IJNSA_ILi64EEESF_SF_EEENS_12float_e4m3_tENS5_IJlSB_lEEESH_SI_NS4_8TiledMMAINS4_8MMA_AtomIJNS4_10MMA_TraitsINS4_19SM100_MMA_F8F6F4_SSEJSH_SH_fSF_SF_NS4_17integral_constantINS4_4UMMA5MajorELSP_0EEESQ_NSN_INSO_7ScaleInELSR_0EEESS_EEEEEENS4_6LayoutINS5_IJSB_SB_SB_EEENS5_IJNSA_ILi0EEESX_SX_EEEEENS5_IJNS4_10UnderscoreES10_S10_EEEEENS4_23SM90_TMA_LOAD_MULTICASTENS4_14ComposedLayoutINS4_7SwizzleILi2ELi4ELi3EEENS4_18smem_ptr_flag_bitsILi8EEENSV_INS5_IJNSA_ILi8EEESF_EEENS5_IJSF_SB_EEEEEEEvNS4_8identityENS4_13SM90_TMA_LOADES1D_vS1E_EENS_8epilogue10collective18CollectiveEpilogueINS1H_23Sm100TmaWarpSpecializedILi1ELi1ELi32ELb0ELb0EEEJSG_NS5_IJNSV_ISF_SB_EES1M_EEESH_SI_SH_SI_NS1H_6fusion15FusionCallbacksIS1L_NS1O_17LinearCombinationISH_fSH_fLNS_15FloatRoundStyleE2EEESG_S1N_JEEENS4_5SM1004TMEM4LOAD26SM100_TMEM_LOAD_16dp32b32xES1F_S1D_NS4_39AutoVectorizingCopyWithAssumedAlignmentILi128EEENS4_14SM90_TMA_STOREES1D_S1Z_S1Z_EEEvvEEEEvNT_6ParamsE,"aw",@nobits
	.sectionflags	@""
	.align	16
	.zero		1024


//--------------------- .nv.shared.reserved.0     --------------------------
	.section	.nv.shared.reserved.0,"aw",@nobits
	.weak		__nv_reservedSMEM_offset_0_alias
	.size		__nv_reservedSMEM_offset_0_alias, 0, 64
	.other		__nv_reservedSMEM_offset_0_alias,@"STO_CUDA_RESERVED_SHARED STV_DEFAULT"
__nv_reservedSMEM_offset_0_alias:
	.zero		0
.nv.shared.reserved.0:
	.zero		64
	.weak		__nv_reservedSMEM_tcgen05_partition
	.type		__nv_reservedSMEM_tcgen05_partition,@object
	.size		__nv_reservedSMEM_tcgen05_partition,(.L_0 - __nv_reservedSMEM_tcgen05_partition)
__nv_reservedSMEM_tcgen05_partition:
	.zero		32
.L_0:


//--------------------- .nv.global                --------------------------
	.section	.nv.global,"aw",@nobits
.nv.global:
	.type		_ZN39_INTERNAL_98a4551e_4_k_cu_5ef21528_77654cute1_E,@object
	.size		_ZN39_INTERNAL_98a4551e_4_k_cu_5ef21528_77654cute1_E,(_ZN39_INTERNAL_98a4551e_4_k_cu_5ef21528_77654cuda3std3__45__cpo6cbeginE - _ZN39_INTERNAL_98a4551e_4_k_cu_5ef21528_77654cute1_E)
_ZN39_INTERNAL_98a4551e_4_k_cu_5ef21528_77654cute1_E:
	.zero		1
	.type		_ZN39_INTERNAL_98a4551e_4_k_cu_5ef21528_77654cuda3std3__45__cpo6cbeginE,@object
	.size		_ZN39_INTERNAL_98a4551e_4_k_cu_5ef21528_77654cuda3std3__45__cpo6cbeginE,(_ZN39_INTERNAL_98a4551e_4_k_cu_5ef21528_77654cuda3std3__48in_placeE - _ZN39_INTERNAL_98a4551e_4_k_cu_5ef21528_77654cuda3std3__45__cpo6cbeginE)
_ZN39_INTERNAL_98a4551e_4_k_cu_5ef21528_77654cuda3std3__45__cpo6cbeginE:
	.zero		1
	.type		_ZN39_INTERNAL_98a4551e_4_k_cu_5ef21528_77654cuda3std3__48in_placeE,@object
	.size		_ZN39_INTERNAL_98a4551e_4_k_cu_5ef21528_77654cuda3std3__48in_placeE,(_ZN39_INTERNAL_98a4551e_4_k_cu_5ef21528_77654cuda3std6ranges3__45__cpo9iter_moveE - _ZN39_INTERNAL_98a4551e_4_k_cu_5ef21528_77654cuda3std3__48in_placeE)
_ZN39_INTERNAL_98a4551e_4_k_cu_5ef21528_77654cuda3std3__48in_placeE:
	.zero		1
	.type		_ZN39_INTERNAL_98a4551e_4_k_cu_5ef21528_77654cuda3std6ranges3__45__cpo9iter_moveE,@object
	.size		_ZN39_INTERNAL_98a4551e_4_k_cu_5ef21528_77654cuda3std6ranges3__45__cpo9iter_moveE,(_ZN39_INTERNAL_98a4551e_4_k_cu_5ef21528_77654cuda3std3__45__cpo5beginE - _ZN39_INTERNAL_98a4551e_4_k_cu_5ef21528_77654cuda3std6ranges3__45__cpo9iter_moveE)
_ZN39_INTERNAL_98a4551e_4_k_cu_5ef21528_77654cuda3std6ranges3__45__cpo9iter_moveE:
	.zero		1
	.type		_ZN39_INTERNAL_98a4551e_4_k_cu_5ef21528_77654cuda3std3__45__cpo5beginE,@object
	.size		_ZN39_INTERNAL_98a4551e_4_k_cu_5ef21528_77654cuda3std3__45__cpo5beginE,(_ZN39_INTERNAL_98a4551e_4_k_cu_5ef21528_77654cuda3std3__441_GLOBAL__N__98a4551e_4_k_cu_5ef21528_77656ignoreE - _ZN39_INTERNAL_98a4551e_4_k_cu_5ef21528_77654cuda3std3__45__cpo5beginE)
_ZN39_INTERNAL_98a4551e_4_k_cu_5ef21528_77654cuda3std3__45__cpo5beginE:
	.zero		1
	.type		_ZN39_INTERNAL_98a4551e_4_k_cu_5ef21528_77654cuda3std3__441_GLOBAL__N__98a4551e_4_k_cu_5ef21528_77656ignoreE,@object
	.size		_ZN39_INTERNAL_98a4551e_4_k_cu_5ef21528_77654cuda3std3__441_GLOBAL__N__98a4551e_4_k_cu_5ef21528_77656ignoreE,(_ZN39_INTERNAL_98a4551e_4_k_cu_5ef21528_77654cute7productE - _ZN39_INTERNAL_98a4551e_4_k_cu_5ef21528_77654cuda3std3__441_GLOBAL__N__98a4551e_4_k_cu_5ef21528_77656ignoreE)
_ZN39_INTERNAL_98a4551e_4_k_cu_5ef21528_77654cuda3std3__441_GLOBAL__N__98a4551e_4_k_cu_5ef21528_77656ignoreE:
	.zero		1
	.type		_ZN39_INTERNAL_98a4551e_4_k_cu_5ef21528_77654cute7productE,@object
	.size		_ZN39_INTERNAL_98a4551e_4_k_cu_5ef21528_77654cute7productE,(_ZN39_INTERNAL_98a4551e_4_k_cu_5ef21528_77654cuda3std3__45__cpo3endE - _ZN39_INTERNAL_98a4551e_4_k_cu_5ef21528_77654cute7productE)
_ZN39_INTERNAL_98a4551e_4_k_cu_5ef21528_77654cute7productE:
	.zero		1
	.type		_ZN39_INTERNAL_98a4551e_4_k_cu_5ef21528_77654cuda3std3__45__cpo3endE,@object
	.size		_ZN39_INTERNAL_98a4551e_4_k_cu_5ef21528_77654cuda3std3__45__cpo3endE,(_ZN39_INTERNAL_98a4551e_4_k_cu_5ef21528_77654cuda3std3__419piecewise_constructE - _ZN39_INTERNAL_98a4551e_4_k_cu_5ef21528_77654cuda3std3__45__cpo3endE)
_ZN39_INTERNAL_98a4551e_4_k_cu_5ef21528_77654cuda3std3__45__cpo3endE:
	.zero		1
	.type		_ZN39_INTERNAL_98a4551e_4_k_cu_5ef21528_77654cuda3std3__419piecewise_constructE,@object
	.size		_ZN39_INTERNAL_98a4551e_4_k_cu_5ef21528_77654cuda3std3__419piecewise_constructE,(_ZN39_INTERNAL_98a4551e_4_k_cu_5ef21528_77654cuda3std3__45__cpo4cendE - _ZN39_INTERNAL_98a4551e_4_k_cu_5ef21528_77654cuda3std3__419piecewise_constructE)
_ZN39_INTERNAL_98a4551e_4_k_cu_5ef21528_77654cuda3std3__419piecewise_constructE:
	.zero		1
	.type		_ZN39_INTERNAL_98a4551e_4_k_cu_5ef21528_77654cuda3std3__45__cpo4cendE,@object
	.size		_ZN39_INTERNAL_98a4551e_4_k_cu_5ef21528_77654cuda3std3__45__cpo4cendE,(_ZN39_INTERNAL_98a4551e_4_k_cu_5ef21528_77654cuda3std6ranges3__45__cpo4swapE - _ZN39_INTERNAL_98a4551e_4_k_cu_5ef21528_77654cuda3std3__45__cpo4cendE)
_ZN39_INTERNAL_98a4551e_4_k_cu_5ef21528_77654cuda3std3__45__cpo4cendE:
	.zero		1
	.type		_ZN39_INTERNAL_98a4551e_4_k_cu_5ef21528_77654cuda3std6ranges3__45__cpo4swapE,@object
	.size		_ZN39_INTERNAL_98a4551e_4_k_cu_5ef21528_77654cuda3std6ranges3__45__cpo4swapE,(.L_10 - _ZN39_INTERNAL_98a4551e_4_k_cu_5ef21528_77654cuda3std6ranges3__45__cpo4swapE)
_ZN39_INTERNAL_98a4551e_4_k_cu_5ef21528_77654cuda3std6ranges3__45__cpo4swapE:
	.zero		1
.L_10:


//--------------------- .nv.constant0._ZN7cutlass13device_kernelINS_4gemm6kernel13GemmUniversalIN4cute5tupleIJiiiiEEENS1_10collective13CollectiveMmaINS1_35MainloopSm100TmaUmmaWarpSpecializedILi3ELi2ELi4ENS5_IJNS4_1CILi1EEENSA_ILi2EEESB_EEEEENS5_IJNSA_ILi64EEESF_SF_EEENS_12float_e4m3_tENS5_IJlSB_lEEESH_SI_NS4_8TiledMMAINS4_8MMA_AtomIJNS4_10MMA_TraitsINS4_19SM100_MMA_F8F6F4_SSEJSH_SH_fSF_SF_NS4_17integral_constantINS4_4UMMA5MajorELSP_0EEESQ_NSN_INSO_7ScaleInELSR_0EEESS_EEEEEENS4_6LayoutINS5_IJSB_SB_SB_EEENS5_IJNSA_ILi0EEESX_SX_EEEEENS5_IJNS4_10UnderscoreES10_S10_EEEEENS4_23SM90_TMA_LOAD_MULTICASTENS4_14ComposedLayoutINS4_7SwizzleILi2ELi4ELi3EEENS4_18smem_ptr_flag_bitsILi8EEENSV_INS5_IJNSA_ILi8EEESF_EEENS5_IJSF_SB_EEEEEEEvNS4_8identityENS4_13SM90_TMA_LOADES1D_vS1E_EENS_8epilogue10collective18CollectiveEpilogueINS1H_23Sm100TmaWarpSpecializedILi1ELi1ELi32ELb0ELb0EEEJSG_NS5_IJNSV_ISF_SB_EES1M_EEESH_SI_SH_SI_NS1H_6fusion15FusionCallbacksIS1L_NS1O_17LinearCombinationISH_fSH_fLNS_15FloatRoundStyleE2EEESG_S1N_JEEENS4_5SM1004TMEM4LOAD26SM100_TMEM_LOAD_16dp32b32xES1F_S1D_NS4_39AutoVectorizingCopyWithAssumedAlignmentILi128EEENS4_14SM90_TMA_STOREES1D_S1Z_S1Z_EEEvvEEEEvNT_6ParamsE --------------------------
	.section	.nv.constant0._ZN7cutlass13device_kernelINS_4gemm6kernel13GemmUniversalIN4cute5tupleIJiiiiEEENS1_10collective13CollectiveMmaINS1_35MainloopSm100TmaUmmaWarpSpecializedILi3ELi2ELi4ENS5_IJNS4_1CILi1EEENSA_ILi2EEESB_EEEEENS5_IJNSA_ILi64EEESF_SF_EEENS_12float_e4m3_tENS5_IJlSB_lEEESH_SI_NS4_8TiledMMAINS4_8MMA_AtomIJNS4_10MMA_TraitsINS4_19SM100_MMA_F8F6F4_SSEJSH_SH_fSF_SF_NS4_17integral_constantINS4_4UMMA5MajorELSP_0EEESQ_NSN_INSO_7ScaleInELSR_0EEESS_EEEEEENS4_6LayoutINS5_IJSB_SB_SB_EEENS5_IJNSA_ILi0EEESX_SX_EEEEENS5_IJNS4_10UnderscoreES10_S10_EEEEENS4_23SM90_TMA_LOAD_MULTICASTENS4_14ComposedLayoutINS4_7SwizzleILi2ELi4ELi3EEENS4_18smem_ptr_flag_bitsILi8EEENSV_INS5_IJNSA_ILi8EEESF_EEENS5_IJSF_SB_EEEEEEEvNS4_8identityENS4_13SM90_TMA_LOADES1D_vS1E_EENS_8epilogue10collective18CollectiveEpilogueINS1H_23Sm100TmaWarpSpecializedILi1ELi1ELi32ELb0ELb0EEEJSG_NS5_IJNSV_ISF_SB_EES1M_EEESH_SI_SH_SI_NS1H_6fusion15FusionCallbacksIS1L_NS1O_17LinearCombinationISH_fSH_fLNS_15FloatRoundStyleE2EEESG_S1N_JEEENS4_5SM1004TMEM4LOAD26SM100_TMEM_LOAD_16dp32b32xES1F_S1D_NS4_39AutoVectorizingCopyWithAssumedAlignmentILi128EEENS4_14SM90_TMA_STOREES1D_S1Z_S1Z_EEEvvEEEEvNT_6ParamsE,"a",@progbits
	.sectionflags	@""
	.align	4
.nv.constant0._ZN7cutlass13device_kernelINS_4gemm6kernel13GemmUniversalIN4cute5tupleIJiiiiEEENS1_10collective13CollectiveMmaINS1_35MainloopSm100TmaUmmaWarpSpecializedILi3ELi2ELi4ENS5_IJNS4_1CILi1EEENSA_ILi2EEESB_EEEEENS5_IJNSA_ILi64EEESF_SF_EEENS_12float_e4m3_tENS5_IJlSB_lEEESH_SI_NS4_8TiledMMAINS4_8MMA_AtomIJNS4_10MMA_TraitsINS4_19SM100_MMA_F8F6F4_SSEJSH_SH_fSF_SF_NS4_17integral_constantINS4_4UMMA5MajorELSP_0EEESQ_NSN_INSO_7ScaleInELSR_0EEESS_EEEEEENS4_6LayoutINS5_IJSB_SB_SB_EEENS5_IJNSA_ILi0EEESX_SX_EEEEENS5_IJNS4_10UnderscoreES10_S10_EEEEENS4_23SM90_TMA_LOAD_MULTICASTENS4_14ComposedLayoutINS4_7SwizzleILi2ELi4ELi3EEENS4_18smem_ptr_flag_bitsILi8EEENSV_INS5_IJNSA_ILi8EEESF_EEENS5_IJSF_SB_EEEEEEEvNS4_8identityENS4_13SM90_TMA_LOADES1D_vS1E_EENS_8epilogue10collective18CollectiveEpilogueINS1H_23Sm100TmaWarpSpecializedILi1ELi1ELi32ELb0ELb0EEEJSG_NS5_IJNSV_ISF_SB_EES1M_EEESH_SI_SH_SI_NS1H_6fusion15FusionCallbacksIS1L_NS1O_17LinearCombinationISH_fSH_fLNS_15FloatRoundStyleE2EEESG_S1N_JEEENS4_5SM1004TMEM4LOAD26SM100_TMEM_LOAD_16dp32b32xES1F_S1D_NS4_39AutoVectorizingCopyWithAssumedAlignmentILi128EEENS4_14SM90_TMA_STOREES1D_S1Z_S1Z_EEEvvEEEEvNT_6ParamsE:
	.zero		2944


//--------------------- SYMBOLS --------------------------

	.type		.nv.reservedSmem.offset0,@object
	.size		.nv.reservedSmem.offset0,0x4
	.type		.nv.reservedSmem.cap,@object
	.size		.nv.reservedSmem.cap,0x4
	.type		__assertfail,@function
